	.target	sm_90a

	.elftype	@"ET_EXEC"


//--------------------- .note.nv.tkinfo           --------------------------
	.section	.note.nv.tkinfo,"",@"SHT_NOTE"
	.sectionflags	@"SHF_NOTE_NV_TKINFO"
	.tkinfo
        /*0018*/ 	.word	0x00000002
        /*0030*/ 	.string	""
        /*0030*/ 	.string	"ptxas"
        /*0030*/ 	.string	"Cuda compilation tools, release 13.0, V13.0.88"
        /*0030*/ 	.string	"Build cuda_13.0.r13.0/compiler.36424714_0"
        /*0030*/ 	.string	"-arch sm_90a -m 64 "



//--------------------- .note.nv.cuinfo           --------------------------
	.section	.note.nv.cuinfo,"",@"SHT_NOTE"
	.sectionflags	@"SHF_NOTE_NV_CUINFO"
        /*0018*/ 	.short	0x0002
        /*001a*/ 	.short	0x005a
        /*001c*/ 	.short	0x0082
	.zero		2


//--------------------- .nv.info                  --------------------------
	.section	.nv.info,"",@"SHT_CUDA_INFO"
	.align	4


	//----- nvinfo : EIATTR_REGCOUNT
	.align		4
        /*0000*/ 	.byte	0x04, 0x2f
        /*0002*/ 	.short	(.L_15 - .L_14)
	.align		4
.L_14:
        /*0004*/ 	.word	index@(_ZN7cutlass13device_kernelINS_4gemm6kernel13GemmUniversalIN4cute5tupleIJiiiiEEENS1_10collective13CollectiveMmaINS1_34MainloopSm90TmaGmmaWarpSpecializedILi23ENS5_IJNS4_1CILi2EEENSA_ILi1EEESC_EEENS1_32KernelTmaWarpSpecializedPingpongEEENS5_IJNSA_ILi64EEENSA_ILi240EEENSA_ILi16EEEEEENS_6half_tENS5_IJlSC_lEEESK_SL_NS4_8TiledMMAINS4_8MMA_AtomIJNS4_4SM904GMMA25MMA_64x16x16_F32F16F16_SSILNSP_5MajorE0ELSR_0ELNSP_7ScaleInE1ELSS_1EEEEEENS4_6LayoutINS5_IJSC_SC_SC_EEENS5_IJNSA_ILi0EEESX_SX_EEEEENS5_IJNS4_10UnderscoreES10_S10_EEEEENS4_13SM90_TMA_LOADENS4_14ComposedLayoutINS4_7SwizzleILi1ELi4ELi3EEENS4_18smem_ptr_flag_bitsILi16EEENSV_INS5_IJNSA_ILi8EEESI_EEENS5_IJSI_SC_EEEEEEEvNS4_8identityENS4_23SM90_TMA_LOAD_MULTICASTES1D_vS1E_EENS_8epilogue10collective6detail29Sm90TmaWarpSpecializedAdapterINS1I_15DefaultEpilogueISK_SL_SL_NS1H_6thread17LinearCombinationISK_Li1EffLNS1M_9ScaleType4KindE0ELNS_15FloatRoundStyleE2ESK_EENS1_15EpilogueDefaultEEEEEvvEEEEvNT_6ParamsE)
        /*0008*/ 	.word	0x000000a8


	//----- nvinfo : EIATTR_FRAME_SIZE
	.align		4
.L_15:
        /*000c*/ 	.byte	0x04, 0x11
        /*000e*/ 	.short	(.L_17 - .L_16)
	.align		4
.L_16:
        /*0010*/ 	.word	index@(_ZN7cutlass13device_kernelINS_4gemm6kernel13GemmUniversalIN4cute5tupleIJiiiiEEENS1_10collective13CollectiveMmaINS1_34MainloopSm90TmaGmmaWarpSpecializedILi23ENS5_IJNS4_1CILi2EEENSA_ILi1EEESC_EEENS1_32KernelTmaWarpSpecializedPingpongEEENS5_IJNSA_ILi64EEENSA_ILi240EEENSA_ILi16EEEEEENS_6half_tENS5_IJlSC_lEEESK_SL_NS4_8TiledMMAINS4_8MMA_AtomIJNS4_4SM904GMMA25MMA_64x16x16_F32F16F16_SSILNSP_5MajorE0ELSR_0ELNSP_7ScaleInE1ELSS_1EEEEEENS4_6LayoutINS5_IJSC_SC_SC_EEENS5_IJNSA_ILi0EEESX_SX_EEEEENS5_IJNS4_10UnderscoreES10_S10_EEEEENS4_13SM90_TMA_LOADENS4_14ComposedLayoutINS4_7SwizzleILi1ELi4ELi3EEENS4_18smem_ptr_flag_bitsILi16EEENSV_INS5_IJNSA_ILi8EEESI_EEENS5_IJSI_SC_EEEEEEEvNS4_8identityENS4_23SM90_TMA_LOAD_MULTICASTES1D_vS1E_EENS_8epilogue10collective6detail29Sm90TmaWarpSpecializedAdapterINS1I_15DefaultEpilogueISK_SL_SL_NS1H_6thread17LinearCombinationISK_Li1EffLNS1M_9ScaleType4KindE0ELNS_15FloatRoundStyleE2ESK_EENS1_15EpilogueDefaultEEEEEvvEEEEvNT_6ParamsE)
        /*0014*/ 	.word	0x00000008


	//----- nvinfo : EIATTR_MIN_STACK_SIZE
	.align		4
.L_17:
        /*0018*/ 	.byte	0x04, 0x12
        /*001a*/ 	.short	(.L_19 - .L_18)
	.align		4
.L_18:
        /*001c*/ 	.word	index@(_ZN7cutlass13device_kernelINS_4gemm6kernel13GemmUniversalIN4cute5tupleIJiiiiEEENS1_10collective13CollectiveMmaINS1_34MainloopSm90TmaGmmaWarpSpecializedILi23ENS5_IJNS4_1CILi2EEENSA_ILi1EEESC_EEENS1_32KernelTmaWarpSpecializedPingpongEEENS5_IJNSA_ILi64EEENSA_ILi240EEENSA_ILi16EEEEEENS_6half_tENS5_IJlSC_lEEESK_SL_NS4_8TiledMMAINS4_8MMA_AtomIJNS4_4SM904GMMA25MMA_64x16x16_F32F16F16_SSILNSP_5MajorE0ELSR_0ELNSP_7ScaleInE1ELSS_1EEEEEENS4_6LayoutINS5_IJSC_SC_SC_EEENS5_IJNSA_ILi0EEESX_SX_EEEEENS5_IJNS4_10UnderscoreES10_S10_EEEEENS4_13SM90_TMA_LOADENS4_14ComposedLayoutINS4_7SwizzleILi1ELi4ELi3EEENS4_18smem_ptr_flag_bitsILi16EEENSV_INS5_IJNSA_ILi8EEESI_EEENS5_IJSI_SC_EEEEEEEvNS4_8identityENS4_23SM90_TMA_LOAD_MULTICASTES1D_vS1E_EENS_8epilogue10collective6detail29Sm90TmaWarpSpecializedAdapterINS1I_15DefaultEpilogueISK_SL_SL_NS1H_6thread17LinearCombinationISK_Li1EffLNS1M_9ScaleType4KindE0ELNS_15FloatRoundStyleE2ESK_EENS1_15EpilogueDefaultEEEEEvvEEEEvNT_6ParamsE)
        /*0020*/ 	.word	0x00000008
.L_19:


//--------------------- .nv.compat                --------------------------
	.section	.nv.compat,"",@"SHT_CUDA_COMPAT_INFO"
	.align	4
        /*0000*/ 	.byte	0x02, 0x09, 0x01, 0x00, 0x02, 0x02, 0x04, 0x00, 0x02, 0x05, 0x05, 0x00, 0x03, 0x07, 0x01, 0x01
        /*0010*/ 	.byte	0x02, 0x03, 0x01, 0x00, 0x02, 0x06, 0x01, 0x00, 0x04, 0x0b, 0x08, 0x00, 0x00, 0x00, 0x00, 0x00
        /*0020*/ 	.byte	0x00, 0x00, 0x00, 0x00


//--------------------- .nv.info._ZN7cutlass13device_kernelINS_4gemm6kernel13GemmUniversalIN4cute5tupleIJiiiiEEENS1_10collective13CollectiveMmaINS1_34MainloopSm90TmaGmmaWarpSpecializedILi23ENS5_IJNS4_1CILi2EEENSA_ILi1EEESC_EEENS1_32KernelTmaWarpSpecializedPingpongEEENS5_IJNSA_ILi64EEENSA_ILi240EEENSA_ILi16EEEEEENS_6half_tENS5_IJlSC_lEEESK_SL_NS4_8TiledMMAINS4_8MMA_AtomIJNS4_4SM904GMMA25MMA_64x16x16_F32F16F16_SSILNSP_5MajorE0ELSR_0ELNSP_7ScaleInE1ELSS_1EEEEEENS4_6LayoutINS5_IJSC_SC_SC_EEENS5_IJNSA_ILi0EEESX_SX_EEEEENS5_IJNS4_10UnderscoreES10_S10_EEEEENS4_13SM90_TMA_LOADENS4_14ComposedLayoutINS4_7SwizzleILi1ELi4ELi3EEENS4_18smem_ptr_flag_bitsILi16EEENSV_INS5_IJNSA_ILi8EEESI_EEENS5_IJSI_SC_EEEEEEEvNS4_8identityENS4_23SM90_TMA_LOAD_MULTICASTES1D_vS1E_EENS_8epilogue10collective6detail29Sm90TmaWarpSpecializedAdapterINS1I_15DefaultEpilogueISK_SL_SL_NS1H_6thread17LinearCombinationISK_Li1EffLNS1M_9ScaleType4KindE0ELNS_15FloatRoundStyleE2ESK_EENS1_15EpilogueDefaultEEEEEvvEEEEvNT_6ParamsE --------------------------
	.section	.nv.info._ZN7cutlass13device_kernelINS_4gemm6kernel13GemmUniversalIN4cute5tupleIJiiiiEEENS1_10collective13CollectiveMmaINS1_34MainloopSm90TmaGmmaWarpSpecializedILi23ENS5_IJNS4_1CILi2EEENSA_ILi1EEESC_EEENS1_32KernelTmaWarpSpecializedPingpongEEENS5_IJNSA_ILi64EEENSA_ILi240EEENSA_ILi16EEEEEENS_6half_tENS5_IJlSC_lEEESK_SL_NS4_8TiledMMAINS4_8MMA_AtomIJNS4_4SM904GMMA25MMA_64x16x16_F32F16F16_SSILNSP_5MajorE0ELSR_0ELNSP_7ScaleInE1ELSS_1EEEEEENS4_6LayoutINS5_IJSC_SC_SC_EEENS5_IJNSA_ILi0EEESX_SX_EEEEENS5_IJNS4_10UnderscoreES10_S10_EEEEENS4_13SM90_TMA_LOADENS4_14ComposedLayoutINS4_7SwizzleILi1ELi4ELi3EEENS4_18smem_ptr_flag_bitsILi16EEENSV_INS5_IJNSA_ILi8EEESI_EEENS5_IJSI_SC_EEEEEEEvNS4_8identityENS4_23SM90_TMA_LOAD_MULTICASTES1D_vS1E_EENS_8epilogue10collective6detail29Sm90TmaWarpSpecializedAdapterINS1I_15DefaultEpilogueISK_SL_SL_NS1H_6thread17LinearCombinationISK_Li1EffLNS1M_9ScaleType4KindE0ELNS_15FloatRoundStyleE2ESK_EENS1_15EpilogueDefaultEEEEEvvEEEEvNT_6ParamsE,"",@"SHT_CUDA_INFO"
	.sectionflags	@""
	.align	4


	//----- nvinfo : EIATTR_CUDA_API_VERSION
	.align		4
        /*0000*/ 	.byte	0x04, 0x37
        /*0002*/ 	.short	(.L_21 - .L_20)
.L_20:
        /*0004*/ 	.word	0x00000082


	//----- nvinfo : EIATTR_KPARAM_INFO
	.align		4
.L_21:
        /*0008*/ 	.byte	0x04, 0x17
        /*000a*/ 	.short	(.L_23 - .L_22)
.L_22:
        /*000c*/ 	.word	0x00000000
        /*0010*/ 	.short	0x0000
        /*0012*/ 	.short	0x0070
        /*0014*/ 	.byte	0x00, 0xf0, 0x01, 0x10


	//----- nvinfo : EIATTR_SPARSE_MMA_MASK
	.align		4
.L_23:
        /*0018*/ 	.byte	0x03, 0x50
        /*001a*/ 	.short	0x0000


	//----- nvinfo : EIATTR_MAXREG_COUNT
	.align		4
        /*001c*/ 	.byte	0x03, 0x1b
        /*001e*/ 	.short	0x00a8


	//----- nvinfo : EIATTR_NUM_BARRIERS
	.align		4
        /*0020*/ 	.byte	0x02, 0x4c
        /*0022*/ 	.byte	0x01
	.zero		1


	//----- nvinfo : EIATTR_EXTERNS
	.align		4
        /*0024*/ 	.byte	0x04, 0x0f
        /*0026*/ 	.short	(.L_25 - .L_24)


	//   ....[0]....
	.align		4
.L_24:
        /*0028*/ 	.word	index@(__assertfail)


	//----- nvinfo : EIATTR_ANNOTATIONS
	.align		4
.L_25:
        /*002c*/ 	.byte	0x04, 0x55
        /*002e*/ 	.short	(.L_27 - .L_26)


	//   ....[0]....
.L_26:
        /*0030*/ 	.word	0x00000001
        /*0034*/ 	.byte	0x40, 0x10, 0x00, 0x00, 0x01, 0x00, 0x00, 0x00, 0x00, 0xa9, 0x00, 0x00, 0x01, 0x00, 0x00, 0x00
        /*0044*/ 	.byte	0x70, 0xb5, 0x00, 0x00


	//----- nvinfo : EIATTR_MERCURY_ISA_VERSION
	.align		4
.L_27:
        /*0048*/ 	.byte	0x03, 0x5f
        /*004a*/ 	.short	0x0101


	//----- nvinfo : EIATTR_INT_WARP_WIDE_INSTR_OFFSETS
	.align		4
        /*004c*/ 	.byte	0x04, 0x31
        /*004e*/ 	.short	(.L_29 - .L_28)


	//   ....[0]....
.L_28:
        /*0050*/ 	.word	0x000007a0


	//   ....[1]....
        /*0054*/ 	.word	0x00000820


	//   ....[2]....
        /*0058*/ 	.word	0x00000920


	//   ....[3]....
        /*005c*/ 	.word	0x00000930


	//   ....[4]....
        /*0060*/ 	.word	0x00000950


	//   ....[5]....
        /*0064*/ 	.word	0x000009f0


	//   ....[6]....
        /*0068*/ 	.word	0x00000a00


	//   ....[7]....
        /*006c*/ 	.word	0x00000a50


	//   ....[8]....
        /*0070*/ 	.word	0x00002a70


	//----- nvinfo : EIATTR_COOP_GROUP_MASK_REGIDS
	.align		4
.L_29:
        /*0074*/ 	.byte	0x04, 0x29
        /*0076*/ 	.short	(.L_31 - .L_30)


	//   ....[0]....
.L_30:
        /*0078*/ 	.word	0xffffffff


	//   ....[1]....
        /*007c*/ 	.word	0xffffffff


	//   ....[2]....
        /*0080*/ 	.word	0xffffffff


	//   ....[3]....
        /*0084*/ 	.word	0xffffffff


	//   ....[4]....
        /*0088*/ 	.word	0xffffffff


	//   ....[5]....
        /*008c*/ 	.word	0xffffffff


	//   ....[6]....
        /*0090*/ 	.word	0xffffffff


	//----- nvinfo : EIATTR_COOP_GROUP_INSTR_OFFSETS
	.align		4
.L_31:
        /*0094*/ 	.byte	0x04, 0x28
        /*0096*/ 	.short	(.L_33 - .L_32)


	//   ....[0]....
.L_32:
        /*0098*/ 	.word	0x00000070


	//   ....[1]....
        /*009c*/ 	.word	0x00000080


	//   ....[2]....
        /*00a0*/ 	.word	0x00000140


	//   ....[3]....
        /*00a4*/ 	.word	0x00000580


	//   ....[4]....
        /*00a8*/ 	.word	0x000005c0


	//   ....[5]....
        /*00ac*/ 	.word	0x00000a40


	//   ....[6]....
        /*00b0*/ 	.word	0x00000be0


	//----- nvinfo : EIATTR_REG_RECONFIG
	.align		4
.L_33:
        /*00b4*/ 	.byte	0x01, 0x54
	.zero		2


	//----- nvinfo : EIATTR_SYSCALL_OFFSETS
	.align		4
        /*00b8*/ 	.byte	0x04, 0x46
        /*00ba*/ 	.short	(.L_35 - .L_34)


	//   ....[0]....
.L_34:
        /*00bc*/ 	.word	0x00001a70


	//----- nvinfo : EIATTR_MBARRIER_INSTR_OFFSETS
	.align		4
.L_35:
        /*00c0*/ 	.byte	0x04, 0x39
        /*00c2*/ 	.short	(.L_37 - .L_36)


	//   ....[0]....
.L_36:
        /*00c4*/ 	.word	0x00000280
        /*00c8*/ 	.word	0x000000ff
        /*00cc*/ 	.word	0x00000000
        /*00d0*/ 	.short	0x0100
        /*00d2*/ 	.byte	0x08
	.zero		1


	//   ....[1]....
        /*00d4*/ 	.word	0x00000290
        /*00d8*/ 	.word	0x000000ff
        /*00dc*/ 	.word	0x000000b8
        /*00e0*/ 	.short	0x0100
        /*00e2*/ 	.byte	0x08
	.zero		1


	//   ....[2]....
        /*00e4*/ 	.word	0x000002a0
        /*00e8*/ 	.word	0x000000ff
        /*00ec*/ 	.word	0x00000008
        /*00f0*/ 	.short	0x0100
        /*00f2*/ 	.byte	0x08
	.zero		1


	//   ....[3]....
        /*00f4*/ 	.word	0x000002b0
        /*00f8*/ 	.word	0x000000ff
        /*00fc*/ 	.word	0x000000c0
        /*0100*/ 	.short	0x0100
        /*0102*/ 	.byte	0x08
	.zero		1


	//   ....[4]....
        /*0104*/ 	.word	0x000002c0
        /*0108*/ 	.word	0x000000ff
        /*010c*/ 	.word	0x00000010
        /*0110*/ 	.short	0x0100
        /*0112*/ 	.byte	0x08
	.zero		1


	//   ....[5]....
        /*0114*/ 	.word	0x000002d0
        /*0118*/ 	.word	0x000000ff
        /*011c*/ 	.word	0x000000c8
        /*0120*/ 	.short	0x0100
        /*0122*/ 	.byte	0x08
	.zero		1


	//   ....[6]....
        /*0124*/ 	.word	0x000002e0
        /*0128*/ 	.word	0x000000ff
        /*012c*/ 	.word	0x00000018
        /*0130*/ 	.short	0x0100
        /*0132*/ 	.byte	0x08
	.zero		1


	//   ....[7]....
        /*0134*/ 	.word	0x000002f0
        /*0138*/ 	.word	0x000000ff
        /*013c*/ 	.word	0x000000d0
        /*0140*/ 	.short	0x0100
        /*0142*/ 	.byte	0x08
	.zero		1


	//   ....[8]....
        /*0144*/ 	.word	0x00000300
        /*0148*/ 	.word	0x000000ff
        /*014c*/ 	.word	0x00000020
        /*0150*/ 	.short	0x0100
        /*0152*/ 	.byte	0x08
	.zero		1


	//   ....[9]....
        /*0154*/ 	.word	0x00000310
        /*0158*/ 	.word	0x000000ff
        /*015c*/ 	.word	0x000000d8
        /*0160*/ 	.short	0x0100
        /*0162*/ 	.byte	0x08
	.zero		1


	//   ....[10]....
        /*0164*/ 	.word	0x00000320
        /*0168*/ 	.word	0x000000ff
        /*016c*/ 	.word	0x00000028
        /*0170*/ 	.short	0x0100
        /*0172*/ 	.byte	0x08
	.zero		1


	//   ....[11]....
        /*0174*/ 	.word	0x00000330
        /*0178*/ 	.word	0x000000ff
        /*017c*/ 	.word	0x000000e0
        /*0180*/ 	.short	0x0100
        /*0182*/ 	.byte	0x08
	.zero		1


	//   ....[12]....
        /*0184*/ 	.word	0x00000340
        /*0188*/ 	.word	0x000000ff
        /*018c*/ 	.word	0x00000030
        /*0190*/ 	.short	0x0100
        /*0192*/ 	.byte	0x08
	.zero		1


	//   ....[13]....
        /*0194*/ 	.word	0x00000350
        /*0198*/ 	.word	0x000000ff
        /*019c*/ 	.word	0x000000e8
        /*01a0*/ 	.short	0x0100
        /*01a2*/ 	.byte	0x08
	.zero		1


	//   ....[14]....
        /*01a4*/ 	.word	0x00000360
        /*01a8*/ 	.word	0x000000ff
        /*01ac*/ 	.word	0x00000038
        /*01b0*/ 	.short	0x0100
        /*01b2*/ 	.byte	0x08
	.zero		1


	//   ....[15]....
        /*01b4*/ 	.word	0x00000370
        /*01b8*/ 	.word	0x000000ff
        /*01bc*/ 	.word	0x000000f0
        /*01c0*/ 	.short	0x0100
        /*01c2*/ 	.byte	0x08
	.zero		1


	//   ....[16]....
        /*01c4*/ 	.word	0x00000380
        /*01c8*/ 	.word	0x000000ff
        /*01cc*/ 	.word	0x00000040
        /*01d0*/ 	.short	0x0100
        /*01d2*/ 	.byte	0x08
	.zero		1


	//   ....[17]....
        /*01d4*/ 	.word	0x00000390
        /*01d8*/ 	.word	0x000000ff
        /*01dc*/ 	.word	0x000000f8
        /*01e0*/ 	.short	0x0100
        /*01e2*/ 	.byte	0x08
	.zero		1


	//   ....[18]....
        /*01e4*/ 	.word	0x000003a0
        /*01e8*/ 	.word	0x000000ff
        /*01ec*/ 	.word	0x00000048
        /*01f0*/ 	.short	0x0100
        /*01f2*/ 	.byte	0x08
	.zero		1


	//   ....[19]....
        /*01f4*/ 	.word	0x000003b0
        /*01f8*/ 	.word	0x000000ff
        /*01fc*/ 	.word	0x00000100
        /*0200*/ 	.short	0x0100
        /*0202*/ 	.byte	0x08
	.zero		1


	//   ....[20]....
        /*0204*/ 	.word	0x000003c0
        /*0208*/ 	.word	0x000000ff
        /*020c*/ 	.word	0x00000050
        /*0210*/ 	.short	0x0100
        /*0212*/ 	.byte	0x08
	.zero		1


	//   ....[21]....
        /*0214*/ 	.word	0x000003d0
        /*0218*/ 	.word	0x000000ff
        /*021c*/ 	.word	0x00000108
        /*0220*/ 	.short	0x0100
        /*0222*/ 	.byte	0x08
	.zero		1


	//   ....[22]....
        /*0224*/ 	.word	0x000003e0
        /*0228*/ 	.word	0x000000ff
        /*022c*/ 	.word	0x00000058
        /*0230*/ 	.short	0x0100
        /*0232*/ 	.byte	0x08
	.zero		1


	//   ....[23]....
        /*0234*/ 	.word	0x000003f0
        /*0238*/ 	.word	0x000000ff
        /*023c*/ 	.word	0x00000110
        /*0240*/ 	.short	0x0100
        /*0242*/ 	.byte	0x08
	.zero		1


	//   ....[24]....
        /*0244*/ 	.word	0x00000400
        /*0248*/ 	.word	0x000000ff
        /*024c*/ 	.word	0x00000060
        /*0250*/ 	.short	0x0100
        /*0252*/ 	.byte	0x08
	.zero		1


	//   ....[25]....
        /*0254*/ 	.word	0x00000410
        /*0258*/ 	.word	0x000000ff
        /*025c*/ 	.word	0x00000118
        /*0260*/ 	.short	0x0100
        /*0262*/ 	.byte	0x08
	.zero		1


	//   ....[26]....
        /*0264*/ 	.word	0x00000420
        /*0268*/ 	.word	0x000000ff
        /*026c*/ 	.word	0x00000068
        /*0270*/ 	.short	0x0100
        /*0272*/ 	.byte	0x08
	.zero		1


	//   ....[27]....
        /*0274*/ 	.word	0x00000430
        /*0278*/ 	.word	0x000000ff
        /*027c*/ 	.word	0x00000120
        /*0280*/ 	.short	0x0100
        /*0282*/ 	.byte	0x08
	.zero		1


	//   ....[28]....
        /*0284*/ 	.word	0x00000440
        /*0288*/ 	.word	0x000000ff
        /*028c*/ 	.word	0x00000070
        /*0290*/ 	.short	0x0100
        /*0292*/ 	.byte	0x08
	.zero		1


	//   ....[29]....
        /*0294*/ 	.word	0x00000450
        /*0298*/ 	.word	0x000000ff
        /*029c*/ 	.word	0x00000128
        /*02a0*/ 	.short	0x0100
        /*02a2*/ 	.byte	0x08
	.zero		1


	//   ....[30]....
        /*02a4*/ 	.word	0x00000460
        /*02a8*/ 	.word	0x000000ff
        /*02ac*/ 	.word	0x00000078
        /*02b0*/ 	.short	0x0100
        /*02b2*/ 	.byte	0x08
	.zero		1


	//   ....[31]....
        /*02b4*/ 	.word	0x00000470
        /*02b8*/ 	.word	0x000000ff
        /*02bc*/ 	.word	0x00000130
        /*02c0*/ 	.short	0x0100
        /*02c2*/ 	.byte	0x08
	.zero		1


	//   ....[32]....
        /*02c4*/ 	.word	0x00000480
        /*02c8*/ 	.word	0x000000ff
        /*02cc*/ 	.word	0x00000080
        /*02d0*/ 	.short	0x0100
        /*02d2*/ 	.byte	0x08
	.zero		1


	//   ....[33]....
        /*02d4*/ 	.word	0x00000490
        /*02d8*/ 	.word	0x000000ff
        /*02dc*/ 	.word	0x00000138
        /*02e0*/ 	.short	0x0100
        /*02e2*/ 	.byte	0x08
	.zero		1


	//   ....[34]....
        /*02e4*/ 	.word	0x000004a0
        /*02e8*/ 	.word	0x000000ff
        /*02ec*/ 	.word	0x00000088
        /*02f0*/ 	.short	0x0100
        /*02f2*/ 	.byte	0x08
	.zero		1


	//   ....[35]....
        /*02f4*/ 	.word	0x000004b0
        /*02f8*/ 	.word	0x000000ff
        /*02fc*/ 	.word	0x00000140
        /*0300*/ 	.short	0x0100
        /*0302*/ 	.byte	0x08
	.zero		1


	//   ....[36]....
        /*0304*/ 	.word	0x000004c0
        /*0308*/ 	.word	0x000000ff
        /*030c*/ 	.word	0x00000090
        /*0310*/ 	.short	0x0100
        /*0312*/ 	.byte	0x08
	.zero		1


	//   ....[37]....
        /*0314*/ 	.word	0x000004d0
        /*0318*/ 	.word	0x000000ff
        /*031c*/ 	.word	0x00000148
        /*0320*/ 	.short	0x0100
        /*0322*/ 	.byte	0x08
	.zero		1


	//   ....[38]....
        /*0324*/ 	.word	0x000004e0
        /*0328*/ 	.word	0x000000ff
        /*032c*/ 	.word	0x00000098
        /*0330*/ 	.short	0x0100
        /*0332*/ 	.byte	0x08
	.zero		1


	//   ....[39]....
        /*0334*/ 	.word	0x000004f0
        /*0338*/ 	.word	0x000000ff
        /*033c*/ 	.word	0x00000150
        /*0340*/ 	.short	0x0100
        /*0342*/ 	.byte	0x08
	.zero		1


	//   ....[40]....
        /*0344*/ 	.word	0x00000500
        /*0348*/ 	.word	0x000000ff
        /*034c*/ 	.word	0x000000a0
        /*0350*/ 	.short	0x0100
        /*0352*/ 	.byte	0x08
	.zero		1


	//   ....[41]....
        /*0354*/ 	.word	0x00000510
        /*0358*/ 	.word	0x000000ff
        /*035c*/ 	.word	0x00000158
        /*0360*/ 	.short	0x0100
        /*0362*/ 	.byte	0x08
	.zero		1


	//   ....[42]....
        /*0364*/ 	.word	0x00000520
        /*0368*/ 	.word	0x000000ff
        /*036c*/ 	.word	0x000000a8
        /*0370*/ 	.short	0x0100
        /*0372*/ 	.byte	0x08
	.zero		1


	//   ....[43]....
        /*0374*/ 	.word	0x00000530
        /*0378*/ 	.word	0x000000ff
        /*037c*/ 	.word	0x00000160
        /*0380*/ 	.short	0x0100
        /*0382*/ 	.byte	0x08
	.zero		1


	//   ....[44]....
        /*0384*/ 	.word	0x00000540
        /*0388*/ 	.word	0x000000ff
        /*038c*/ 	.word	0x000000b0
        /*0390*/ 	.short	0x0100
        /*0392*/ 	.byte	0x08
	.zero		1


	//   ....[45]....
        /*0394*/ 	.word	0x00000550
        /*0398*/ 	.word	0x000000ff
        /*039c*/ 	.word	0x00000168
        /*03a0*/ 	.short	0x0100
        /*03a2*/ 	.byte	0x08
	.zero		1


	//   ....[46]....
        /*03a4*/ 	.word	0x00000a80
        /*03a8*/ 	.word	0x000000ff
        /*03ac*/ 	.word	0x000001a0
        /*03b0*/ 	.short	0x0100
        /*03b2*/ 	.byte	0x08
	.zero		1


	//   ....[47]....
        /*03b4*/ 	.word	0x00000b10
        /*03b8*/ 	.word	0x000000ff
        /*03bc*/ 	.word	0x000001a8
        /*03c0*/ 	.short	0x0100
        /*03c2*/ 	.byte	0x08
	.zero		1


	//   ....[48]....
        /*03c4*/ 	.word	0x00000b60
        /*03c8*/ 	.word	0x000000ff
        /*03cc*/ 	.word	0x00000180
        /*03d0*/ 	.short	0x0100
        /*03d2*/ 	.byte	0x09
	.zero		1


	//   ....[49]....
        /*03d4*/ 	.word	0x00000b70
        /*03d8*/ 	.word	0x000000ff
        /*03dc*/ 	.word	0x00000188
        /*03e0*/ 	.short	0x0100
        /*03e2*/ 	.byte	0x09
	.zero		1


	//   ....[50]....
        /*03e4*/ 	.word	0x00000b80
        /*03e8*/ 	.word	0x000000ff
        /*03ec*/ 	.word	0x00000190
        /*03f0*/ 	.short	0x0100
        /*03f2*/ 	.byte	0x09
	.zero		1


	//   ....[51]....
        /*03f4*/ 	.word	0x00000b90
        /*03f8*/ 	.word	0x000000ff
        /*03fc*/ 	.word	0x00000198
        /*0400*/ 	.short	0x0100
        /*0402*/ 	.byte	0x09
	.zero		1


	//   ....[52]....
        /*0404*/ 	.word	0x00001950
        /*0408*/ 	.word	0x00000097
        /*040c*/ 	.word	0x00000000
        /*0410*/ 	.short	0x010a
        /*0412*/ 	.byte	0x2a
	.zero		1


	//   ....[53]....
        /*0414*/ 	.word	0x00001af0
        /*0418*/ 	.word	0x00000003
        /*041c*/ 	.word	0x00000000
        /*0420*/ 	.short	0x010a
        /*0422*/ 	.byte	0x3f
	.zero		1


	//   ....[54]....
        /*0424*/ 	.word	0x00001b50
        /*0428*/ 	.word	0x00000003
        /*042c*/ 	.word	0x00000000
        /*0430*/ 	.short	0x010a
        /*0432*/ 	.byte	0x3f
	.zero		1


	//   ....[55]....
        /*0434*/ 	.word	0x00002290
        /*0438*/ 	.word	0x000000ff
        /*043c*/ 	.word	0x00000000
        /*0440*/ 	.short	0x010a
        /*0442*/ 	.byte	0x07
	.zero		1


	//   ....[56]....
        /*0444*/ 	.word	0x000022d0
        /*0448*/ 	.word	0x000000ff
        /*044c*/ 	.word	0x00000000
        /*0450*/ 	.short	0x010a
        /*0452*/ 	.byte	0x07
	.zero		1


	//   ....[57]....
        /*0454*/ 	.word	0x00002910
        /*0458*/ 	.word	0x00000004
        /*045c*/ 	.word	0x00000000
        /*0460*/ 	.short	0x0101
        /*0462*/ 	.byte	0x3f
	.zero		1


	//   ....[58]....
        /*0464*/ 	.word	0x00002a10
        /*0468*/ 	.word	0x00000098
        /*046c*/ 	.word	0x00000000
        /*0470*/ 	.short	0x0101
        /*0472*/ 	.byte	0x2d
	.zero		1


	//   ....[59]....
        /*0474*/ 	.word	0x00002b10
        /*0478*/ 	.word	0x00000000
        /*047c*/ 	.word	0x00000000
        /*0480*/ 	.short	0x0101
        /*0482*/ 	.byte	0x3f
	.zero		1


	//   ....[60]....
        /*0484*/ 	.word	0x00002bd0
        /*0488*/ 	.word	0x00000097
        /*048c*/ 	.word	0x00000010
        /*0490*/ 	.short	0x010a
        /*0492*/ 	.byte	0x2a
	.zero		1


	//   ....[61]....
        /*0494*/ 	.word	0x0000a920
        /*0498*/ 	.word	0x0000009a
        /*049c*/ 	.word	0x00000000
        /*04a0*/ 	.short	0x0101
        /*04a2*/ 	.byte	0x2d
	.zero		1


	//   ....[62]....
        /*04a4*/ 	.word	0x0000b2b0
        /*04a8*/ 	.word	0x0000000c
        /*04ac*/ 	.word	0x000000b8
        /*04b0*/ 	.short	0x010a
        /*04b2*/ 	.byte	0x3f
	.zero		1


	//   ....[63]....
        /*04b4*/ 	.word	0x0000b680
        /*04b8*/ 	.word	0x00000005
        /*04bc*/ 	.word	0x000001a8
        /*04c0*/ 	.short	0x0101
        /*04c2*/ 	.byte	0x3f
	.zero		1


	//   ....[64]....
        /*04c4*/ 	.word	0x0000be00
        /*04c8*/ 	.word	0x00000009
        /*04cc*/ 	.word	0x00000000
        /*04d0*/ 	.short	0x010a
        /*04d2*/ 	.byte	0x3f
	.zero		1


	//   ....[65]....
        /*04d4*/ 	.word	0x0000be80
        /*04d8*/ 	.word	0x00000008
        /*04dc*/ 	.word	0x00000000
        /*04e0*/ 	.short	0x010a
        /*04e2*/ 	.byte	0x3f
	.zero		1


	//   ....[66]....
        /*04e4*/ 	.word	0x0000bf10
        /*04e8*/ 	.word	0x00000009
        /*04ec*/ 	.word	0x00000000
        /*04f0*/ 	.short	0x010a
        /*04f2*/ 	.byte	0x3f
	.zero		1


	//   ....[67]....
        /*04f4*/ 	.word	0x0000bfa0
        /*04f8*/ 	.word	0x00000008
        /*04fc*/ 	.word	0x00000000
        /*0500*/ 	.short	0x010a
        /*0502*/ 	.byte	0x3f
	.zero		1


	//   ....[68]....
        /*0504*/ 	.word	0x0000c030
        /*0508*/ 	.word	0x00000009
        /*050c*/ 	.word	0x00000000
        /*0510*/ 	.short	0x010a
        /*0512*/ 	.byte	0x3f
	.zero		1


	//   ....[69]....
        /*0514*/ 	.word	0x0000c0c0
        /*0518*/ 	.word	0x00000008
        /*051c*/ 	.word	0x00000000
        /*0520*/ 	.short	0x010a
        /*0522*/ 	.byte	0x3f
	.zero		1


	//   ....[70]....
        /*0524*/ 	.word	0x0000c150
        /*0528*/ 	.word	0x00000009
        /*052c*/ 	.word	0x00000000
        /*0530*/ 	.short	0x010a
        /*0532*/ 	.byte	0x3f
	.zero		1


	//   ....[71]....
        /*0534*/ 	.word	0x0000c1e0
        /*0538*/ 	.word	0x00000008
        /*053c*/ 	.word	0x00000000
        /*0540*/ 	.short	0x010a
        /*0542*/ 	.byte	0x3f
	.zero		1


	//   ....[72]....
        /*0544*/ 	.word	0x0000c270
        /*0548*/ 	.word	0x00000009
        /*054c*/ 	.word	0x00000000
        /*0550*/ 	.short	0x010a
        /*0552*/ 	.byte	0x3f
	.zero		1


	//   ....[73]....
        /*0554*/ 	.word	0x0000c300
        /*0558*/ 	.word	0x00000008
        /*055c*/ 	.word	0x00000000
        /*0560*/ 	.short	0x010a
        /*0562*/ 	.byte	0x3f
	.zero		1


	//   ....[74]....
        /*0564*/ 	.word	0x0000c390
        /*0568*/ 	.word	0x00000009
        /*056c*/ 	.word	0x00000000
        /*0570*/ 	.short	0x010a
        /*0572*/ 	.byte	0x3f
	.zero		1


	//   ....[75]....
        /*0574*/ 	.word	0x0000c420
        /*0578*/ 	.word	0x00000008
        /*057c*/ 	.word	0x00000000
        /*0580*/ 	.short	0x010a
        /*0582*/ 	.byte	0x3f
	.zero		1


	//   ....[76]....
        /*0584*/ 	.word	0x0000c4b0
        /*0588*/ 	.word	0x00000009
        /*058c*/ 	.word	0x00000000
        /*0590*/ 	.short	0x010a
        /*0592*/ 	.byte	0x3f
	.zero		1


	//   ....[77]....
        /*0594*/ 	.word	0x0000c540
        /*0598*/ 	.word	0x00000008
        /*059c*/ 	.word	0x00000000
        /*05a0*/ 	.short	0x010a
        /*05a2*/ 	.byte	0x3f
	.zero		1


	//   ....[78]....
        /*05a4*/ 	.word	0x0000c5d0
        /*05a8*/ 	.word	0x00000009
        /*05ac*/ 	.word	0x00000000
        /*05b0*/ 	.short	0x010a
        /*05b2*/ 	.byte	0x3f
	.zero		1


	//   ....[79]....
        /*05b4*/ 	.word	0x0000c660
        /*05b8*/ 	.word	0x00000008
        /*05bc*/ 	.word	0x00000000
        /*05c0*/ 	.short	0x010a
        /*05c2*/ 	.byte	0x3f
	.zero		1


	//   ....[80]....
        /*05c4*/ 	.word	0x0000c6f0
        /*05c8*/ 	.word	0x00000009
        /*05cc*/ 	.word	0x00000000
        /*05d0*/ 	.short	0x010a
        /*05d2*/ 	.byte	0x3f
	.zero		1


	//   ....[81]....
        /*05d4*/ 	.word	0x0000c780
        /*05d8*/ 	.word	0x00000008
        /*05dc*/ 	.word	0x00000000
        /*05e0*/ 	.short	0x010a
        /*05e2*/ 	.byte	0x3f
	.zero		1


	//   ....[82]....
        /*05e4*/ 	.word	0x0000c810
        /*05e8*/ 	.word	0x00000009
        /*05ec*/ 	.word	0x00000000
        /*05f0*/ 	.short	0x010a
        /*05f2*/ 	.byte	0x3f
	.zero		1


	//   ....[83]....
        /*05f4*/ 	.word	0x0000c8a0
        /*05f8*/ 	.word	0x00000008
        /*05fc*/ 	.word	0x00000000
        /*0600*/ 	.short	0x010a
        /*0602*/ 	.byte	0x3f
	.zero		1


	//   ....[84]....
        /*0604*/ 	.word	0x0000c930
        /*0608*/ 	.word	0x00000009
        /*060c*/ 	.word	0x00000000
        /*0610*/ 	.short	0x010a
        /*0612*/ 	.byte	0x3f
	.zero		1


	//   ....[85]....
        /*0614*/ 	.word	0x0000c9c0
        /*0618*/ 	.word	0x00000006
        /*061c*/ 	.word	0x00000000
        /*0620*/ 	.short	0x010a
        /*0622*/ 	.byte	0x3f
	.zero		1


	//   ....[86]....
        /*0624*/ 	.word	0x0000ca50
        /*0628*/ 	.word	0x00000003
        /*062c*/ 	.word	0x00000000
        /*0630*/ 	.short	0x010a
        /*0632*/ 	.byte	0x3f
	.zero		1


	//   ....[87]....
        /*0634*/ 	.word	0x0000cab0
        /*0638*/ 	.word	0x00000099
        /*063c*/ 	.word	0x00000000
        /*0640*/ 	.short	0x010a
        /*0642*/ 	.byte	0x3f
	.zero		1


	//   ....[88]....
        /*0644*/ 	.word	0x0000cb00
        /*0648*/ 	.word	0x00000003
        /*064c*/ 	.word	0x00000000
        /*0650*/ 	.short	0x010a
        /*0652*/ 	.byte	0x3f
	.zero		1


	//   ....[89]....
        /*0654*/ 	.word	0x0000cb60
        /*0658*/ 	.word	0x00000005
        /*065c*/ 	.word	0x00000000
        /*0660*/ 	.short	0x010a
        /*0662*/ 	.byte	0x3f
	.zero		1


	//   ....[90]....
        /*0664*/ 	.word	0x0000cbb0
        /*0668*/ 	.word	0x00000099
        /*066c*/ 	.word	0x00000010
        /*0670*/ 	.short	0x010a
        /*0672*/ 	.byte	0x3f
	.zero		1


	//   ....[91]....
        /*0674*/ 	.word	0x0000cc80
        /*0678*/ 	.word	0x0000000c
        /*067c*/ 	.word	0x000000b8
        /*0680*/ 	.short	0x010a
        /*0682*/ 	.byte	0x3f
	.zero		1


	//   ....[92]....
        /*0684*/ 	.word	0x0000cd50
        /*0688*/ 	.word	0x00000009
        /*068c*/ 	.word	0x00000000
        /*0690*/ 	.short	0x010a
        /*0692*/ 	.byte	0x3f
	.zero		1


	//   ....[93]....
        /*0694*/ 	.word	0x0000cda0
        /*0698*/ 	.word	0x00000008
        /*069c*/ 	.word	0x00000000
        /*06a0*/ 	.short	0x010a
        /*06a2*/ 	.byte	0x3f
	.zero		1


	//   ....[94]....
        /*06a4*/ 	.word	0x0000cdf0
        /*06a8*/ 	.word	0x00000009
        /*06ac*/ 	.word	0x00000000
        /*06b0*/ 	.short	0x010a
        /*06b2*/ 	.byte	0x3f
	.zero		1


	//   ....[95]....
        /*06b4*/ 	.word	0x0000ce40
        /*06b8*/ 	.word	0x00000008
        /*06bc*/ 	.word	0x00000000
        /*06c0*/ 	.short	0x010a
        /*06c2*/ 	.byte	0x3f
	.zero		1


	//   ....[96]....
        /*06c4*/ 	.word	0x0000ce90
        /*06c8*/ 	.word	0x00000009
        /*06cc*/ 	.word	0x00000000
        /*06d0*/ 	.short	0x010a
        /*06d2*/ 	.byte	0x3f
	.zero		1


	//   ....[97]....
        /*06d4*/ 	.word	0x0000cee0
        /*06d8*/ 	.word	0x00000008
        /*06dc*/ 	.word	0x00000000
        /*06e0*/ 	.short	0x010a
        /*06e2*/ 	.byte	0x3f
	.zero		1


	//   ....[98]....
        /*06e4*/ 	.word	0x0000cf30
        /*06e8*/ 	.word	0x00000009
        /*06ec*/ 	.word	0x00000000
        /*06f0*/ 	.short	0x010a
        /*06f2*/ 	.byte	0x3f
	.zero		1


	//   ....[99]....
        /*06f4*/ 	.word	0x0000cf80
        /*06f8*/ 	.word	0x00000008
        /*06fc*/ 	.word	0x00000000
        /*0700*/ 	.short	0x010a
        /*0702*/ 	.byte	0x3f
	.zero		1


	//   ....[100]....
        /*0704*/ 	.word	0x0000cfd0
        /*0708*/ 	.word	0x00000009
        /*070c*/ 	.word	0x00000000
        /*0710*/ 	.short	0x010a
        /*0712*/ 	.byte	0x3f
	.zero		1


	//   ....[101]....
        /*0714*/ 	.word	0x0000d020
        /*0718*/ 	.word	0x00000008
        /*071c*/ 	.word	0x00000000
        /*0720*/ 	.short	0x010a
        /*0722*/ 	.byte	0x3f
	.zero		1


	//   ....[102]....
        /*0724*/ 	.word	0x0000d070
        /*0728*/ 	.word	0x00000009
        /*072c*/ 	.word	0x00000000
        /*0730*/ 	.short	0x010a
        /*0732*/ 	.byte	0x3f
	.zero		1


	//   ....[103]....
        /*0734*/ 	.word	0x0000d0c0
        /*0738*/ 	.word	0x00000008
        /*073c*/ 	.word	0x00000000
        /*0740*/ 	.short	0x010a
        /*0742*/ 	.byte	0x3f
	.zero		1


	//   ....[104]....
        /*0744*/ 	.word	0x0000d110
        /*0748*/ 	.word	0x00000009
        /*074c*/ 	.word	0x00000000
        /*0750*/ 	.short	0x010a
        /*0752*/ 	.byte	0x3f
	.zero		1


	//   ....[105]....
        /*0754*/ 	.word	0x0000d160
        /*0758*/ 	.word	0x00000008
        /*075c*/ 	.word	0x00000000
        /*0760*/ 	.short	0x010a
        /*0762*/ 	.byte	0x3f
	.zero		1


	//   ....[106]....
        /*0764*/ 	.word	0x0000d1b0
        /*0768*/ 	.word	0x00000009
        /*076c*/ 	.word	0x00000000
        /*0770*/ 	.short	0x010a
        /*0772*/ 	.byte	0x3f
	.zero		1


	//   ....[107]....
        /*0774*/ 	.word	0x0000d200
        /*0778*/ 	.word	0x00000008
        /*077c*/ 	.word	0x00000000
        /*0780*/ 	.short	0x010a
        /*0782*/ 	.byte	0x3f
	.zero		1


	//   ....[108]....
        /*0784*/ 	.word	0x0000d250
        /*0788*/ 	.word	0x00000009
        /*078c*/ 	.word	0x00000000
        /*0790*/ 	.short	0x010a
        /*0792*/ 	.byte	0x3f
	.zero		1


	//   ....[109]....
        /*0794*/ 	.word	0x0000d2a0
        /*0798*/ 	.word	0x00000008
        /*079c*/ 	.word	0x00000000
        /*07a0*/ 	.short	0x010a
        /*07a2*/ 	.byte	0x3f
	.zero		1


	//   ....[110]....
        /*07a4*/ 	.word	0x0000d2f0
        /*07a8*/ 	.word	0x00000009
        /*07ac*/ 	.word	0x00000000
        /*07b0*/ 	.short	0x010a
        /*07b2*/ 	.byte	0x3f
	.zero		1


	//   ....[111]....
        /*07b4*/ 	.word	0x0000d340
        /*07b8*/ 	.word	0x00000008
        /*07bc*/ 	.word	0x00000000
        /*07c0*/ 	.short	0x010a
        /*07c2*/ 	.byte	0x3f
	.zero		1


	//   ....[112]....
        /*07c4*/ 	.word	0x0000d390
        /*07c8*/ 	.word	0x00000009
        /*07cc*/ 	.word	0x00000000
        /*07d0*/ 	.short	0x010a
        /*07d2*/ 	.byte	0x3f
	.zero		1


	//   ....[113]....
        /*07d4*/ 	.word	0x0000d3e0
        /*07d8*/ 	.word	0x00000006
        /*07dc*/ 	.word	0x00000000
        /*07e0*/ 	.short	0x010a
        /*07e2*/ 	.byte	0x3f
	.zero		1


	//----- nvinfo : EIATTR_NUM_MBARRIERS
	.align		4
.L_37:
        /*07e4*/ 	.byte	0x03, 0x38
        /*07e6*/ 	.short	0x0034


	//----- nvinfo : EIATTR_EXIT_INSTR_OFFSETS
	.align		4
        /*07e8*/ 	.byte	0x04, 0x1c
        /*07ea*/ 	.short	(.L_39 - .L_38)


	//   ....[0]....
.L_38:
        /*07ec*/ 	.word	0x00001680


	//   ....[1]....
        /*07f0*/ 	.word	0x000016e0


	//   ....[2]....
        /*07f4*/ 	.word	0x0000afb0


	//   ....[3]....
        /*07f8*/ 	.word	0x0000afe0


	//   ....[4]....
        /*07fc*/ 	.word	0x0000caa0


	//----- nvinfo : EIATTR_MAX_THREADS
	.align		4
.L_39:
        /*0800*/ 	.byte	0x04, 0x05
        /*0802*/ 	.short	(.L_41 - .L_40)
.L_40:
        /*0804*/ 	.word	0x00000180
        /*0808*/ 	.word	0x00000001
        /*080c*/ 	.word	0x00000001


	//----- nvinfo : EIATTR_CRS_STACK_SIZE
	.align		4
.L_41:
        /*0810*/ 	.byte	0x04, 0x1e
        /*0812*/ 	.short	(.L_43 - .L_42)
.L_42:
        /*0814*/ 	.word	0x00000000


	//----- nvinfo : EIATTR_CBANK_PARAM_SIZE
	.align		4
.L_43:
        /*0818*/ 	.byte	0x03, 0x19
        /*081a*/ 	.short	0x0470


	//----- nvinfo : EIATTR_PARAM_CBANK
	.align		4
        /*081c*/ 	.byte	0x04, 0x0a
        /*081e*/ 	.short	(.L_45 - .L_44)
	.align		4
.L_44:
        /*0820*/ 	.word	index@(.nv.constant0._ZN7cutlass13device_kernelINS_4gemm6kernel13GemmUniversalIN4cute5tupleIJiiiiEEENS1_10collective13CollectiveMmaINS1_34MainloopSm90TmaGmmaWarpSpecializedILi23ENS5_IJNS4_1CILi2EEENSA_ILi1EEESC_EEENS1_32KernelTmaWarpSpecializedPingpongEEENS5_IJNSA_ILi64EEENSA_ILi240EEENSA_ILi16EEEEEENS_6half_tENS5_IJlSC_lEEESK_SL_NS4_8TiledMMAINS4_8MMA_AtomIJNS4_4SM904GMMA25MMA_64x16x16_F32F16F16_SSILNSP_5MajorE0ELSR_0ELNSP_7ScaleInE1ELSS_1EEEEEENS4_6LayoutINS5_IJSC_SC_SC_EEENS5_IJNSA_ILi0EEESX_SX_EEEEENS5_IJNS4_10UnderscoreES10_S10_EEEEENS4_13SM90_TMA_LOADENS4_14ComposedLayoutINS4_7SwizzleILi1ELi4ELi3EEENS4_18smem_ptr_flag_bitsILi16EEENSV_INS5_IJNSA_ILi8EEESI_EEENS5_IJSI_SC_EEEEEEEvNS4_8identityENS4_23SM90_TMA_LOAD_MULTICASTES1D_vS1E_EENS_8epilogue10collective6detail29Sm90TmaWarpSpecializedAdapterINS1I_15DefaultEpilogueISK_SL_SL_NS1H_6thread17LinearCombinationISK_Li1EffLNS1M_9ScaleType4KindE0ELNS_15FloatRoundStyleE2ESK_EENS1_15EpilogueDefaultEEEEEvvEEEEvNT_6ParamsE)
        /*0824*/ 	.short	0x0210
        /*0826*/ 	.short	0x0470


	//----- nvinfo : EIATTR_SW_WAR
	.align		4
.L_45:
        /*0828*/ 	.byte	0x04, 0x36
        /*082a*/ 	.short	(.L_47 - .L_46)
.L_46:
        /*082c*/ 	.word	0x00000008
.L_47:


//--------------------- .nv.callgraph             --------------------------
	.section	.nv.callgraph,"",@"SHT_CUDA_CALLGRAPH"
	.align	4
	.sectionentsize	8
	.align		4
        /*0000*/ 	.word	0x00000000
	.align		4
        /*0004*/ 	.word	0xffffffff
	.align		4
        /*0008*/ 	.word	index@(_ZN7cutlass13device_kernelINS_4gemm6kernel13GemmUniversalIN4cute5tupleIJiiiiEEENS1_10collective13CollectiveMmaINS1_34MainloopSm90TmaGmmaWarpSpecializedILi23ENS5_IJNS4_1CILi2EEENSA_ILi1EEESC_EEENS1_32KernelTmaWarpSpecializedPingpongEEENS5_IJNSA_ILi64EEENSA_ILi240EEENSA_ILi16EEEEEENS_6half_tENS5_IJlSC_lEEESK_SL_NS4_8TiledMMAINS4_8MMA_AtomIJNS4_4SM904GMMA25MMA_64x16x16_F32F16F16_SSILNSP_5MajorE0ELSR_0ELNSP_7ScaleInE1ELSS_1EEEEEENS4_6LayoutINS5_IJSC_SC_SC_EEENS5_IJNSA_ILi0EEESX_SX_EEEEENS5_IJNS4_10UnderscoreES10_S10_EEEEENS4_13SM90_TMA_LOADENS4_14ComposedLayoutINS4_7SwizzleILi1ELi4ELi3EEENS4_18smem_ptr_flag_bitsILi16EEENSV_INS5_IJNSA_ILi8EEESI_EEENS5_IJSI_SC_EEEEEEEvNS4_8identityENS4_23SM90_TMA_LOAD_MULTICASTES1D_vS1E_EENS_8epilogue10collective6detail29Sm90TmaWarpSpecializedAdapterINS1I_15DefaultEpilogueISK_SL_SL_NS1H_6thread17LinearCombinationISK_Li1EffLNS1M_9ScaleType4KindE0ELNS_15FloatRoundStyleE2ESK_EENS1_15EpilogueDefaultEEEEEvvEEEEvNT_6ParamsE)
	.align		4
        /*000c*/ 	.word	index@(__assertfail)
	.align		4
        /*0010*/ 	.word	0x00000000
	.align		4
        /*0014*/ 	.word	0xfffffffe
	.align		4
        /*0018*/ 	.word	0x00000000
	.align		4
        /*001c*/ 	.word	0xfffffffd
	.align		4
        /*0020*/ 	.word	0x00000000
	.align		4
        /*0024*/ 	.word	0xfffffffc


//--------------------- .nv.constant4             --------------------------
	.section	.nv.constant4,"a",@progbits
	.align	8
	.align		8
.nv.constant4:
        /*0000*/ 	.dword	__assertfail
	.align		8
        /*0008*/ 	.dword	__unnamed_1
	.align		8
        /*0010*/ 	.dword	_ZN40_INTERNAL_fec205ca_4_k_cu_98299ae1_131394cuda3std3__45__cpo5beginE
	.align		8
        /*0018*/ 	.dword	_ZN40_INTERNAL_fec205ca_4_k_cu_98299ae1_131394cuda3std3__45__cpo3endE
	.align		8
        /*0020*/ 	.dword	_ZN40_INTERNAL_fec205ca_4_k_cu_98299ae1_131394cuda3std3__45__cpo6cbeginE
	.align		8
        /*0028*/ 	.dword	_ZN40_INTERNAL_fec205ca_4_k_cu_98299ae1_131394cuda3std3__45__cpo4cendE
	.align		8
        /*0030*/ 	.dword	_ZN40_INTERNAL_fec205ca_4_k_cu_98299ae1_131394cuda3std3__442_GLOBAL__N__fec205ca_4_k_cu_98299ae1_131396ignoreE
	.align		8
        /*0038*/ 	.dword	_ZN40_INTERNAL_fec205ca_4_k_cu_98299ae1_131394cuda3std3__419piecewise_constructE
	.align		8
        /*0040*/ 	.dword	_ZN40_INTERNAL_fec205ca_4_k_cu_98299ae1_131394cuda3std3__48in_placeE
	.align		8
        /*0048*/ 	.dword	_ZN40_INTERNAL_fec205ca_4_k_cu_98299ae1_131394cuda3std6ranges3__45__cpo4swapE
	.align		8
        /*0050*/ 	.dword	_ZN40_INTERNAL_fec205ca_4_k_cu_98299ae1_131394cuda3std6ranges3__45__cpo9iter_moveE
	.align		8
        /*0058*/ 	.dword	_ZN40_INTERNAL_fec205ca_4_k_cu_98299ae1_131394cute7productE
	.align		8
        /*0060*/ 	.dword	_ZN40_INTERNAL_fec205ca_4_k_cu_98299ae1_131394cute1_E
	.align		8
        /*0068*/ 	.dword	$str$22
	.align		8
        /*0070*/ 	.dword	$str$23


//--------------------- .text._ZN7cutlass13device_kernelINS_4gemm6kernel13GemmUniversalIN4cute5tupleIJiiiiEEENS1_10collective13CollectiveMmaINS1_34MainloopSm90TmaGmmaWarpSpecializedILi23ENS5_IJNS4_1CILi2EEENSA_ILi1EEESC_EEENS1_32KernelTmaWarpSpecializedPingpongEEENS5_IJNSA_ILi64EEENSA_ILi240EEENSA_ILi16EEEEEENS_6half_tENS5_IJlSC_lEEESK_SL_NS4_8TiledMMAINS4_8MMA_AtomIJNS4_4SM904GMMA25MMA_64x16x16_F32F16F16_SSILNSP_5MajorE0ELSR_0ELNSP_7ScaleInE1ELSS_1EEEEEENS4_6LayoutINS5_IJSC_SC_SC_EEENS5_IJNSA_ILi0EEESX_SX_EEEEENS5_IJNS4_10UnderscoreES10_S10_EEEEENS4_13SM90_TMA_LOADENS4_14ComposedLayoutINS4_7SwizzleILi1ELi4ELi3EEENS4_18smem_ptr_flag_bitsILi16EEENSV_INS5_IJNSA_ILi8EEESI_EEENS5_IJSI_SC_EEEEEEEvNS4_8identityENS4_23SM90_TMA_LOAD_MULTICASTES1D_vS1E_EENS_8epilogue10collective6detail29Sm90TmaWarpSpecializedAdapterINS1I_15DefaultEpilogueISK_SL_SL_NS1H_6thread17LinearCombinationISK_Li1EffLNS1M_9ScaleType4KindE0ELNS_15FloatRoundStyleE2ESK_EENS1_15EpilogueDefaultEEEEEvvEEEEvNT_6ParamsE --------------------------
	.section	.text._ZN7cutlass13device_kernelINS_4gemm6kernel13GemmUniversalIN4cute5tupleIJiiiiEEENS1_10collective13CollectiveMmaINS1_34MainloopSm90TmaGmmaWarpSpecializedILi23ENS5_IJNS4_1CILi2EEENSA_ILi1EEESC_EEENS1_32KernelTmaWarpSpecializedPingpongEEENS5_IJNSA_ILi64EEENSA_ILi240EEENSA_ILi16EEEEEENS_6half_tENS5_IJlSC_lEEESK_SL_NS4_8TiledMMAINS4_8MMA_AtomIJNS4_4SM904GMMA25MMA_64x16x16_F32F16F16_SSILNSP_5MajorE0ELSR_0ELNSP_7ScaleInE1ELSS_1EEEEEENS4_6LayoutINS5_IJSC_SC_SC_EEENS5_IJNSA_ILi0EEESX_SX_EEEEENS5_IJNS4_10UnderscoreES10_S10_EEEEENS4_13SM90_TMA_LOADENS4_14ComposedLayoutINS4_7SwizzleILi1ELi4ELi3EEENS4_18smem_ptr_flag_bitsILi16EEENSV_INS5_IJNSA_ILi8EEESI_EEENS5_IJSI_SC_EEEEEEEvNS4_8identityENS4_23SM90_TMA_LOAD_MULTICASTES1D_vS1E_EENS_8epilogue10collective6detail29Sm90TmaWarpSpecializedAdapterINS1I_15DefaultEpilogueISK_SL_SL_NS1H_6thread17LinearCombinationISK_Li1EffLNS1M_9ScaleType4KindE0ELNS_15FloatRoundStyleE2ESK_EENS1_15EpilogueDefaultEEEEEvvEEEEvNT_6ParamsE,"ax",@progbits
	.align	128
.text._ZN7cutlass13device_kernelINS_4gemm6kernel13GemmUniversalIN4cute5tupleIJiiiiEEENS1_10collective13CollectiveMmaINS1_34MainloopSm90TmaGmmaWarpSpecializedILi23ENS5_IJNS4_1CILi2EEENSA_ILi1EEESC_EEENS1_32KernelTmaWarpSpecializedPingpongEEENS5_IJNSA_ILi64EEENSA_ILi240EEENSA_ILi16EEEEEENS_6half_tENS5_IJlSC_lEEESK_SL_NS4_8TiledMMAINS4_8MMA_AtomIJNS4_4SM904GMMA25MMA_64x16x16_F32F16F16_SSILNSP_5MajorE0ELSR_0ELNSP_7ScaleInE1ELSS_1EEEEEENS4_6LayoutINS5_IJSC_SC_SC_EEENS5_IJNSA_ILi0EEESX_SX_EEEEENS5_IJNS4_10UnderscoreES10_S10_EEEEENS4_13SM90_TMA_LOADENS4_14ComposedLayoutINS4_7SwizzleILi1ELi4ELi3EEENS4_18smem_ptr_flag_bitsILi16EEENSV_INS5_IJNSA_ILi8EEESI_EEENS5_IJSI_SC_EEEEEEEvNS4_8identityENS4_23SM90_TMA_LOAD_MULTICASTES1D_vS1E_EENS_8epilogue10collective6detail29Sm90TmaWarpSpecializedAdapterINS1I_15DefaultEpilogueISK_SL_SL_NS1H_6thread17LinearCombinationISK_Li1EffLNS1M_9ScaleType4KindE0ELNS_15FloatRoundStyleE2ESK_EENS1_15EpilogueDefaultEEEEEvvEEEEvNT_6ParamsE:
        .type           _ZN7cutlass13device_kernelINS_4gemm6kernel13GemmUniversalIN4cute5tupleIJiiiiEEENS1_10collective13CollectiveMmaINS1_34MainloopSm90TmaGmmaWarpSpecializedILi23ENS5_IJNS4_1CILi2EEENSA_ILi1EEESC_EEENS1_32KernelTmaWarpSpecializedPingpongEEENS5_IJNSA_ILi64EEENSA_ILi240EEENSA_ILi16EEEEEENS_6half_tENS5_IJlSC_lEEESK_SL_NS4_8TiledMMAINS4_8MMA_AtomIJNS4_4SM904GMMA25MMA_64x16x16_F32F16F16_SSILNSP_5MajorE0ELSR_0ELNSP_7ScaleInE1ELSS_1EEEEEENS4_6LayoutINS5_IJSC_SC_SC_EEENS5_IJNSA_ILi0EEESX_SX_EEEEENS5_IJNS4_10UnderscoreES10_S10_EEEEENS4_13SM90_TMA_LOADENS4_14ComposedLayoutINS4_7SwizzleILi1ELi4ELi3EEENS4_18smem_ptr_flag_bitsILi16EEENSV_INS5_IJNSA_ILi8EEESI_EEENS5_IJSI_SC_EEEEEEEvNS4_8identityENS4_23SM90_TMA_LOAD_MULTICASTES1D_vS1E_EENS_8epilogue10collective6detail29Sm90TmaWarpSpecializedAdapterINS1I_15DefaultEpilogueISK_SL_SL_NS1H_6thread17LinearCombinationISK_Li1EffLNS1M_9ScaleType4KindE0ELNS_15FloatRoundStyleE2ESK_EENS1_15EpilogueDefaultEEEEEvvEEEEvNT_6ParamsE,@function
        .size           _ZN7cutlass13device_kernelINS_4gemm6kernel13GemmUniversalIN4cute5tupleIJiiiiEEENS1_10collective13CollectiveMmaINS1_34MainloopSm90TmaGmmaWarpSpecializedILi23ENS5_IJNS4_1CILi2EEENSA_ILi1EEESC_EEENS1_32KernelTmaWarpSpecializedPingpongEEENS5_IJNSA_ILi64EEENSA_ILi240EEENSA_ILi16EEEEEENS_6half_tENS5_IJlSC_lEEESK_SL_NS4_8TiledMMAINS4_8MMA_AtomIJNS4_4SM904GMMA25MMA_64x16x16_F32F16F16_SSILNSP_5MajorE0ELSR_0ELNSP_7ScaleInE1ELSS_1EEEEEENS4_6LayoutINS5_IJSC_SC_SC_EEENS5_IJNSA_ILi0EEESX_SX_EEEEENS5_IJNS4_10UnderscoreES10_S10_EEEEENS4_13SM90_TMA_LOADENS4_14ComposedLayoutINS4_7SwizzleILi1ELi4ELi3EEENS4_18smem_ptr_flag_bitsILi16EEENSV_INS5_IJNSA_ILi8EEESI_EEENS5_IJSI_SC_EEEEEEEvNS4_8identityENS4_23SM90_TMA_LOAD_MULTICASTES1D_vS1E_EENS_8epilogue10collective6detail29Sm90TmaWarpSpecializedAdapterINS1I_15DefaultEpilogueISK_SL_SL_NS1H_6thread17LinearCombinationISK_Li1EffLNS1M_9ScaleType4KindE0ELNS_15FloatRoundStyleE2ESK_EENS1_15EpilogueDefaultEEEEEvvEEEEvNT_6ParamsE,(.L_x_352 - _ZN7cutlass13device_kernelINS_4gemm6kernel13GemmUniversalIN4cute5tupleIJiiiiEEENS1_10collective13CollectiveMmaINS1_34MainloopSm90TmaGmmaWarpSpecializedILi23ENS5_IJNS4_1CILi2EEENSA_ILi1EEESC_EEENS1_32KernelTmaWarpSpecializedPingpongEEENS5_IJNSA_ILi64EEENSA_ILi240EEENSA_ILi16EEEEEENS_6half_tENS5_IJlSC_lEEESK_SL_NS4_8TiledMMAINS4_8MMA_AtomIJNS4_4SM904GMMA25MMA_64x16x16_F32F16F16_SSILNSP_5MajorE0ELSR_0ELNSP_7ScaleInE1ELSS_1EEEEEENS4_6LayoutINS5_IJSC_SC_SC_EEENS5_IJNSA_ILi0EEESX_SX_EEEEENS5_IJNS4_10UnderscoreES10_S10_EEEEENS4_13SM90_TMA_LOADENS4_14ComposedLayoutINS4_7SwizzleILi1ELi4ELi3EEENS4_18smem_ptr_flag_bitsILi16EEENSV_INS5_IJNSA_ILi8EEESI_EEENS5_IJSI_SC_EEEEEEEvNS4_8identityENS4_23SM90_TMA_LOAD_MULTICASTES1D_vS1E_EENS_8epilogue10collective6detail29Sm90TmaWarpSpecializedAdapterINS1I_15DefaultEpilogueISK_SL_SL_NS1H_6thread17LinearCombinationISK_Li1EffLNS1M_9ScaleType4KindE0ELNS_15FloatRoundStyleE2ESK_EENS1_15EpilogueDefaultEEEEEvvEEEEvNT_6ParamsE)
        .other          _ZN7cutlass13device_kernelINS_4gemm6kernel13GemmUniversalIN4cute5tupleIJiiiiEEENS1_10collective13CollectiveMmaINS1_34MainloopSm90TmaGmmaWarpSpecializedILi23ENS5_IJNS4_1CILi2EEENSA_ILi1EEESC_EEENS1_32KernelTmaWarpSpecializedPingpongEEENS5_IJNSA_ILi64EEENSA_ILi240EEENSA_ILi16EEEEEENS_6half_tENS5_IJlSC_lEEESK_SL_NS4_8TiledMMAINS4_8MMA_AtomIJNS4_4SM904GMMA25MMA_64x16x16_F32F16F16_SSILNSP_5MajorE0ELSR_0ELNSP_7ScaleInE1ELSS_1EEEEEENS4_6LayoutINS5_IJSC_SC_SC_EEENS5_IJNSA_ILi0EEESX_SX_EEEEENS5_IJNS4_10UnderscoreES10_S10_EEEEENS4_13SM90_TMA_LOADENS4_14ComposedLayoutINS4_7SwizzleILi1ELi4ELi3EEENS4_18smem_ptr_flag_bitsILi16EEENSV_INS5_IJNSA_ILi8EEESI_EEENS5_IJSI_SC_EEEEEEEvNS4_8identityENS4_23SM90_TMA_LOAD_MULTICASTES1D_vS1E_EENS_8epilogue10collective6detail29Sm90TmaWarpSpecializedAdapterINS1I_15DefaultEpilogueISK_SL_SL_NS1H_6thread17LinearCombinationISK_Li1EffLNS1M_9ScaleType4KindE0ELNS_15FloatRoundStyleE2ESK_EENS1_15EpilogueDefaultEEEEEvvEEEEvNT_6ParamsE,@"STO_CUDA_ENTRY STV_DEFAULT"
_ZN7cutlass13device_kernelINS_4gemm6kernel13GemmUniversalIN4cute5tupleIJiiiiEEENS1_10collective13CollectiveMmaINS1_34MainloopSm90TmaGmmaWarpSpecializedILi23ENS5_IJNS4_1CILi2EEENSA_ILi1EEESC_EEENS1_32KernelTmaWarpSpecializedPingpongEEENS5_IJNSA_ILi64EEENSA_ILi240EEENSA_ILi16EEEEEENS_6half_tENS5_IJlSC_lEEESK_SL_NS4_8TiledMMAINS4_8MMA_AtomIJNS4_4SM904GMMA25MMA_64x16x16_F32F16F16_SSILNSP_5MajorE0ELSR_0ELNSP_7ScaleInE1ELSS_1EEEEEENS4_6LayoutINS5_IJSC_SC_SC_EEENS5_IJNSA_ILi0EEESX_SX_EEEEENS5_IJNS4_10UnderscoreES10_S10_EEEEENS4_13SM90_TMA_LOADENS4_14ComposedLayoutINS4_7SwizzleILi1ELi4ELi3EEENS4_18smem_ptr_flag_bitsILi16EEENSV_INS5_IJNSA_ILi8EEESI_EEENS5_IJSI_SC_EEEEEEEvNS4_8identityENS4_23SM90_TMA_LOAD_MULTICASTES1D_vS1E_EENS_8epilogue10collective6detail29Sm90TmaWarpSpecializedAdapterINS1I_15DefaultEpilogueISK_SL_SL_NS1H_6thread17LinearCombinationISK_Li1EffLNS1M_9ScaleType4KindE0ELNS_15FloatRoundStyleE2ESK_EENS1_15EpilogueDefaultEEEEEvvEEEEvNT_6ParamsE:
[----:B------:R-:W0:Y:S02]  /*0000*/  LDC R1, c[0x0][0x28] ;  /* 0x00000a00ff017b82 */ /* 0x000e240000000800 */
[----:B0-----:R-:W-:Y:S01]  /*0010*/  VIADD R1, R1, 0xfffffff8 ;  /* 0xfffffff801017836 */ /* 0x001fe20000000000 */
[----:B------:R-:W0:Y:S01]  /*0020*/  S2R R4, SR_TID.X ;  /* 0x0000000000047919 */ /* 0x000e220000002100 */
[----:B------:R-:W-:Y:S01]  /*0030*/  ELECT P0, URZ, PT ;  /* 0x00000000003f782f */ /* 0x000fe20003800000 */
[----:B------:R-:W-:Y:S01]  /*0040*/  BSSY B0, `(.L_x_0) ;  /* 0x000000f000007945 */ /* 0x000fe20003800000 */
[--C-:B0-----:R-:W-:Y:S02]  /*0050*/  SHF.R.U32.HI R2, RZ, 0x5, R4.reuse ;  /* 0x00000005ff027819 */ /* 0x101fe40000011604 */
[----:B------:R-:W-:-:S03]  /*0060*/  SHF.R.U32.HI R7, RZ, 0x7, R4 ;  /* 0x00000007ff077819 */ /* 0x000fc60000011604 */
[----:B------:R-:W0:Y:S04]  /*0070*/  SHFL.IDX PT, R5, R2, RZ, 0x1f ;  /* 0x00001fff02057589 */ /* 0x000e2800000e0000 */
[----:B------:R1:W2:Y:S01]  /*0080*/  SHFL.IDX PT, R10, R7, RZ, 0x1f ;  /* 0x00001fff070a7589 */ /* 0x0002a200000e0000 */
[----:B0-----:R-:W-:-:S13]  /*0090*/  ISETP.NE.OR P0, PT, R5, RZ, !P0 ;  /* 0x000000ff0500720c */ /* 0x001fda0004705670 */
[----:B-12---:R-:W-:Y:S05]  /*00a0*/  @P0 BRA `(.L_x_1) ;  /* 0x0000000000200947 */ /* 0x006fea0003800000 */
[----:B------:R-:W-:Y:S02]  /*00b0*/  ULDC.64 UR4, c[0x0][0x198] ;  /* 0x0000660000047ab9 */ /* 0x000fe40000000a00 */
[----:B------:R-:W-:Y:S02]  /*00c0*/  UIADD3 UR6, UP0, UR4, 0xf0, URZ ;  /* 0x000000f004067890 */ /* 0x000fe4000ff1e03f */
[----:B------:R-:W-:Y:S02]  /*00d0*/  UIADD3 UR4, UP1, UR4, 0x1f0, URZ ;  /* 0x000001f004047890 */ /* 0x000fe4000ff3e03f */
[----:B------:R-:W-:Y:S02]  /*00e0*/  UIADD3.X UR7, URZ, UR5, URZ, UP0, !UPT ;  /* 0x000000053f077290 */ /* 0x000fe400087fe43f */
[----:B------:R-:W-:-:S07]  /*00f0*/  UIADD3.X UR5, URZ, UR5, URZ, UP1, !UPT ;  /* 0x000000053f057290 */ /* 0x000fce0008ffe43f */
[----:B------:R0:W-:Y:S02]  /*0100*/  UTMACCTL.PF [UR6] ;  /* 0x00000000060079b9 */ /* 0x0001e40008040000 */
[----:B------:R0:W-:Y:S02]  /*0110*/  UTMACCTL.PF [UR4] ;  /* 0x00000000040079b9 */ /* 0x0001e40008040000 */
[----:B0-----:R-:W-:Y:S01]  /*0120*/  NOP ;  /* 0x0000000000007918 */ /* 0x001fe20000000000 */
.L_x_1:
[----:B------:R-:W-:Y:S05]  /*0130*/  BSYNC B0 ;  /* 0x0000000000007941 */ /* 0x000fea0003800000 */
.L_x_0:
[----:B------:R-:W0:Y:S01]  /*0140*/  SHFL.IDX PT, R8, R2, RZ, 0x1f ;  /* 0x00001fff02087589 */ /* 0x000e2200000e0000 */
[----:B------:R-:W-:-:S04]  /*0150*/  SHF.R.S32.HI R3, RZ, 0x1f, R4 ;  /* 0x0000001fff037819 */ /* 0x000fc80000011404 */
[----:B------:R-:W-:Y:S02]  /*0160*/  LEA.HI R3, R3, R4, RZ, 0x7 ;  /* 0x0000000403037211 */ /* 0x000fe400078f38ff */
[----:B0-----:R-:W-:-:S13]  /*0170*/  ISETP.NE.AND P0, PT, R8, RZ, PT ;  /* 0x000000ff0800720c */ /* 0x001fda0003f05270 */
[----:B------:R-:W-:Y:S05]  /*0180*/  @P0 BRA `(.L_x_2) ;  /* 0x0000000000fc0947 */ /* 0x000fea0003800000 */
[----:B------:R-:W-:Y:S01]  /*0190*/  ELECT P0, URZ, PT ;  /* 0x00000000003f782f */ /* 0x000fe20003800000 */
[----:B------:R-:W-:-:S12]  /*01a0*/  BSSY B0, `(.L_x_2) ;  /* 0x000003d000007945 */ /* 0x000fd80003800000 */
[----:B------:R-:W-:Y:S05]  /*01b0*/  @!P0 BRA `(.L_x_3) ;  /* 0x0000000000ec8947 */ /* 0x000fea0003800000 */
[----:B------:R-:W0:Y:S01]  /*01c0*/  S2UR UR8, SR_CgaCtaId ;  /* 0x00000000000879c3 */ /* 0x000e220000008800 */
[----:B------:R-:W-:Y:S01]  /*01d0*/  UMOV UR4, 0x400 ;  /* 0x0000040000047882 */ /* 0x000fe20000000000 */
[----:B------:R-:W-:Y:S01]  /*01e0*/  UMOV UR5, 0x1 ;  /* 0x0000000100057882 */ /* 0x000fe20000000000 */
[----:B------:R-:W-:Y:S02]  /*01f0*/  UMOV UR6, 0x2 ;  /* 0x0000000200067882 */ /* 0x000fe40000000000 */
[----:B------:R-:W-:-:S04]  /*0200*/  UIADD3 UR6, -UR6, 0x100000, URZ ;  /* 0x0010000006067890 */ /* 0x000fc8000fffe13f */
[----:B------:R-:W-:Y:S02]  /*0210*/  USHF.L.U32 UR7, UR6, 0xb, URZ ;  /* 0x0000000b06077899 */ /* 0x000fe4000800063f */
[----:B------:R-:W-:Y:S02]  /*0220*/  USHF.L.U32 UR6, UR6, 0x1, URZ ;  /* 0x0000000106067899 */ /* 0x000fe4000800063f */
[----:B0-----:R-:W-:Y:S02]  /*0230*/  ULEA UR8, UR8, UR4, 0x18 ;  /* 0x0000000408087291 */ /* 0x001fe4000f8ec03f */
[----:B------:R-:W-:-:S04]  /*0240*/  UIADD3 UR4, -UR5, 0x100000, URZ ;  /* 0x0010000005047890 */ /* 0x000fc8000fffe13f */
[----:B------:R-:W-:Y:S02]  /*0250*/  USHF.L.U32 UR5, UR4, 0xb, URZ ;  /* 0x0000000b04057899 */ /* 0x000fe4000800063f */
[----:B------:R-:W-:Y:S01]  /*0260*/  USHF.L.U32 UR4, UR4, 0x1, URZ ;  /* 0x0000000104047899 */ /* 0x000fe2000800063f */
[----:B------:R-:W0:Y:S11]  /*0270*/  FENCE.VIEW.ASYNC.S ;  /* 0x00000000000073c6 */ /* 0x000e360000000000 */
[----:B0-----:R0:W1:Y:S01]  /*0280*/  SYNCS.EXCH.64 URZ, [UR8], UR4 ;  /* 0x00000004083f75b2 */ /* 0x0010620008000100 */
[----:B------:R0:W2:Y:S01]  /*0290*/  SYNCS.EXCH.64 URZ, [UR8+0xb8], UR6 ;  /* 0x0000b806083f75b2 */ /* 0x0000a20008000100 */
[----:B------:R0:W3:Y:S01]  /*02a0*/  SYNCS.EXCH.64 URZ, [UR8+0x8], UR4 ;  /* 0x00000804083f75b2 */ /* 0x0000e20008000100 */
[----:B------:R0:W4:Y:S01]  /*02b0*/  SYNCS.EXCH.64 URZ, [UR8+0xc0], UR6 ;  /* 0x0000c006083f75b2 */ /* 0x0001220008000100 */
[----:B------:R0:W0:Y:S01]  /*02c0*/  SYNCS.EXCH.64 URZ, [UR8+0x10], UR4 ;  /* 0x00001004083f75b2 */ /* 0x0000220008000100 */
        /* <DEDUP_REMOVED lines=41> */
[----:B-1234-:R-:W-:Y:S01]  /*0560*/  NOP ;  /* 0x0000000000007918 */ /* 0x01efe20000000000 */
.L_x_3:
[----:B0-----:R-:W-:Y:S05]  /*0570*/  BSYNC B0 ;  /* 0x0000000000007941 */ /* 0x001fea0003800000 */
.L_x_2:
[----:B------:R-:W0:Y:S01]  /*0580*/  SHFL.IDX PT, R13, R2, RZ, 0x1f ;  /* 0x00001fff020d7589 */ /* 0x000e2200000e0000 */
[----:B------:R-:W1:Y:S01]  /*0590*/  S2UR UR12, SR_CTAID.X ;  /* 0x00000000000c79c3 */ /* 0x000e620000002500 */
[----:B------:R-:W-:Y:S02]  /*05a0*/  LOP3.LUT R3, R3, 0xffffff80, RZ, 0xc0, !PT ;  /* 0xffffff8003037812 */ /* 0x000fe400078ec0ff */
[----:B------:R-:W-:Y:S01]  /*05b0*/  ELECT P0, URZ, PT ;  /* 0x00000000003f782f */ /* 0x000fe20003800000 */
[----:B------:R2:W3:Y:S01]  /*05c0*/  SHFL.IDX PT, R12, R2, RZ, 0x1f ;  /* 0x00001fff020c7589 */ /* 0x0004e200000e0000 */
[----:B------:R-:W-:Y:S01]  /*05d0*/  ELECT P1, URZ, PT ;  /* 0x00000000003f782f */ /* 0x000fe20003820000 */
[----:B------:R-:W-:Y:S01]  /*05e0*/  NOP ;  /* 0x0000000000007918 */ /* 0x000fe20000000000 */
[----:B------:R-:W-:Y:S01]  /*05f0*/  IMAD.IADD R3, R4, 0x1, -R3 ;  /* 0x0000000104037824 */ /* 0x000fe200078e0a03 */
[----:B------:R-:W4:Y:S01]  /*0600*/  S2R R6, SR_CTAID.Y ;  /* 0x0000000000067919 */ /* 0x000f220000002600 */
[----:B------:R-:W-:Y:S01]  /*0610*/  ULDC UR4, c[0x0][0x150] ;  /* 0x0000540000047ab9 */ /* 0x000fe20000000800 */
[----:B------:R-:W5:Y:S01]  /*0620*/  LDC R14, c[0x0][0x144] ;  /* 0x00005100ff0e7b82 */ /* 0x000f620000000800 */
[----:B------:R-:W-:Y:S01]  /*0630*/  UMOV UR11, 0x80 ;  /* 0x00000080000b7882 */ /* 0x000fe20000000000 */
[----:B------:R-:W-:Y:S01]  /*0640*/  SHF.R.S32.HI R0, RZ, 0x1f, R3 ;  /* 0x0000001fff007819 */ /* 0x000fe20000011403 */
[----:B------:R-:W-:Y:S01]  /*0650*/  NOP ;  /* 0x0000000000007918 */ /* 0x000fe20000000000 */
[C---:B------:R-:W-:Y:S01]  /*0660*/  VIADD R35, R10.reuse, 0xffffffff ;  /* 0xffffffff0a237836 */ /* 0x040fe20000000000 */
[----:B------:R-:W-:Y:S01]  /*0670*/  ISETP.NE.AND P4, PT, R10, RZ, PT ;  /* 0x000000ff0a00720c */ /* 0x000fe20003f85270 */
[----:B------:R-:W-:Y:S01]  /*0680*/  IMAD.MOV.U32 R146, RZ, RZ, 0x1 ;  /* 0x00000001ff927424 */ /* 0x000fe200078e00ff */
[----:B------:R-:W-:Y:S01]  /*0690*/  LEA.HI R9, R0, R3, RZ, 0x3 ;  /* 0x0000000300097211 */ /* 0x000fe200078f18ff */
[----:B------:R-:W5:Y:S01]  /*06a0*/  LDC R15, c[0x0][0x140] ;  /* 0x00005000ff0f7b82 */ /* 0x000f620000000800 */
[----:B------:R-:W-:-:S02]  /*06b0*/  ISETP.GE.U32.AND P6, PT, R35, 0x2, PT ;  /* 0x000000022300780c */ /* 0x000fc40003fc6070 */
[--C-:B------:R-:W-:Y:S02]  /*06c0*/  SHF.R.S32.HI R11, RZ, 0x3, R9.reuse ;  /* 0x00000003ff0b7819 */ /* 0x100fe40000011409 */
[----:B--2---:R-:W-:Y:S02]  /*06d0*/  SHF.R.S32.HI R2, RZ, 0x1f, R9 ;  /* 0x0000001fff027819 */ /* 0x004fe40000011409 */
[----:B------:R-:W-:Y:S01]  /*06e0*/  SHF.R.S32.HI R9, RZ, 0x1f, R8 ;  /* 0x0000001fff097819 */ /* 0x000fe20000011408 */
[----:B------:R-:W2:Y:S01]  /*06f0*/  LDC R25, c[0x0][0x148] ;  /* 0x00005200ff197b82 */ /* 0x000ea20000000800 */
[----:B0-----:R-:W-:Y:S02]  /*0700*/  ISETP.NE.OR P0, PT, R13, RZ, !P0 ;  /* 0x000000ff0d00720c */ /* 0x001fe40004705670 */
[----:B-1----:R-:W-:Y:S02]  /*0710*/  I2FP.F32.U32 R13, UR12 ;  /* 0x0000000c000d7c45 */ /* 0x002fe40008201000 */
[----:B------:R-:W-:-:S02]  /*0720*/  LEA.HI R2, R2, R11, RZ, 0x2 ;  /* 0x0000000b02027211 */ /* 0x000fc400078f10ff */
[----:B------:R-:W-:Y:S01]  /*0730*/  LEA.HI R9, R9, R8, RZ, 0x2 ;  /* 0x0000000809097211 */ /* 0x000fe200078f10ff */
[----:B------:R-:W-:Y:S01]  /*0740*/  FMUL R13, R13, UR4 ;  /* 0x000000040d0d7c20 */ /* 0x000fe20008400000 */
[----:B---3--:R-:W-:Y:S01]  /*0750*/  ISETP.NE.OR P1, PT, R12, RZ, !P1 ;  /* 0x000000ff0c00720c */ /* 0x008fe20004f25670 */
[----:B------:R-:W-:Y:S01]  /*0760*/  ULDC UR4, c[0x0][0x154] ;  /* 0x0000550000047ab9 */ /* 0x000fe20000000800 */
[----:B------:R-:W-:Y:S02]  /*0770*/  LOP3.LUT R12, R2, 0xfffffffc, RZ, 0xc0, !PT ;  /* 0xfffffffc020c7812 */ /* 0x000fe400078ec0ff */
[----:B------:R-:W-:Y:S01]  /*0780*/  LOP3.LUT R9, R9, 0x3ffffffc, RZ, 0xc0, !PT ;  /* 0x3ffffffc09097812 */ /* 0x000fe200078ec0ff */
[----:B------:R-:W0:Y:S01]  /*0790*/  F2I.U32.TRUNC.NTZ R13, R13 ;  /* 0x0000000d000d7305 */ /* 0x000e22000020f000 */
[----:B------:R-:W-:Y:S01]  /*07a0*/  VOTEU.ALL UP1, P0 ;  /* 0x00000000003f7886 */ /* 0x000fe20000020000 */
[----:B------:R-:W-:Y:S01]  /*07b0*/  IMAD.IADD R12, R11, 0x1, -R12 ;  /* 0x000000010b0c7824 */ /* 0x000fe200078e0a0c */
[----:B----4-:R-:W-:Y:S01]  /*07c0*/  I2FP.F32.U32 R11, R6 ;  /* 0x00000006000b7245 */ /* 0x010fe20000201000 */
[----:B------:R-:W-:Y:S01]  /*07d0*/  IMAD.IADD R9, R8, 0x1, -R9 ;  /* 0x0000000108097824 */ /* 0x000fe200078e0a09 */
[----:B------:R-:W-:Y:S01]  /*07e0*/  SHF.R.S32.HI R2, RZ, 0x1f, R5 ;  /* 0x0000001fff027819 */ /* 0x000fe20000011405 */
[----:B------:R-:W1:Y:S01]  /*07f0*/  @!UP1 S2UR UR7, SR_CgaCtaId ;  /* 0x00000000000799c3 */ /* 0x000e620000008800 */
[----:B------:R-:W-:Y:S01]  /*0800*/  @!UP1 UMOV UR6, 0x400 ;  /* 0x0000040000069882 */ /* 0x000fe20000000000 */
[----:B------:R-:W-:Y:S01]  /*0810*/  IMAD R9, R9, 0x4, R12 ;  /* 0x0000000409097824 */ /* 0x000fe200078e020c */
[----:B------:R-:W-:Y:S01]  /*0820*/  VOTEU.ALL UP2, P1 ;  /* 0x00000000003f7886 */ /* 0x000fe20000840000 */
[----:B------:R-:W-:Y:S01]  /*0830*/  FMUL R11, R11, UR4 ;  /* 0x000000040b0b7c20 */ /* 0x000fe20008400000 */
[----:B------:R-:W-:Y:S01]  /*0840*/  LEA.HI R2, R2, R5, RZ, 0x2 ;  /* 0x0000000502027211 */ /* 0x000fe200078f10ff */
[----:B------:R-:W-:Y:S01]  /*0850*/  UMOV UR4, 0x20 ;  /* 0x0000002000047882 */ /* 0x000fe20000000000 */
[----:B------:R-:W-:Y:S01]  /*0860*/  LEA.HI R8, R9, R9, RZ, 0x1 ;  /* 0x0000000909087211 */ /* 0x000fe200078f08ff */
[----:B------:R-:W3:Y:S01]  /*0870*/  @!UP2 S2UR UR10, SR_CgaCtaId ;  /* 0x00000000000aa9c3 */ /* 0x000ee20000008800 */
[----:B0-----:R-:W-:Y:S01]  /*0880*/  IMAD.MOV R13, RZ, RZ, -R13 ;  /* 0x000000ffff0d7224 */ /* 0x001fe200078e0a0d */
[----:B------:R-:W0:Y:S01]  /*0890*/  F2I.U32.TRUNC.NTZ R11, R11 ;  /* 0x0000000b000b7305 */ /* 0x000e22000020f000 */
[----:B------:R-:W-:Y:S01]  /*08a0*/  LOP3.LUT R8, R8, 0xfffffffe, RZ, 0xc0, !PT ;  /* 0xfffffffe08087812 */ /* 0x000fe200078ec0ff */
[----:B------:R-:W-:-:S04]  /*08b0*/  @!UP1 UIADD3 UR4, -UR4, 0x100000, URZ ;  /* 0x0010000004049890 */ /* 0x000fc8000fffe13f */
[----:B------:R-:W-:Y:S02]  /*08c0*/  @!UP1 USHF.L.U32 UR5, UR4, 0xb, URZ ;  /* 0x0000000b04059899 */ /* 0x000fe4000800063f */
[----:B------:R-:W-:Y:S01]  /*08d0*/  @!UP1 USHF.L.U32 UR4, UR4, 0x1, URZ ;  /* 0x0000000104049899 */ /* 0x000fe2000800063f */
[----:B-----5:R-:W-:Y:S01]  /*08e0*/  IMAD R21, R14, R13, UR12 ;  /* 0x0000000c0e157e24 */ /* 0x020fe2000f8e020d */
[----:B------:R-:W-:Y:S01]  /*08f0*/  LOP3.LUT R2, R2, 0xfffffffc, RZ, 0xc0, !PT ;  /* 0xfffffffc02027812 */ /* 0x000fe200078ec0ff */
[----:B------:R-:W-:Y:S01]  /*0900*/  @!UP2 UMOV UR9, 0x400 ;  /* 0x000004000009a882 */ /* 0x000fe20000000000 */
[----:B------:R-:W-:Y:S01]  /*0910*/  IMAD.IADD R8, R9, 0x1, -R8 ;  /* 0x0000000109087824 */ /* 0x000fe200078e0a08 */
[----:B------:R-:W-:Y:S01]  /*0920*/  VOTEU.ALL UP3, P1 ;  /* 0x00000000003f7886 */ /* 0x000fe20000860000 */
[----:B------:R-:W-:Y:S01]  /*0930*/  VOTEU.ALL UP4, P1 ;  /* 0x00000000003f7886 */ /* 0x000fe20000880000 */
[----:B------:R-:W-:Y:S01]  /*0940*/  IMAD.IADD R5, R5, 0x1, -R2 ;  /* 0x0000000105057824 */ /* 0x000fe200078e0a02 */
[----:B------:R-:W-:Y:S01]  /*0950*/  VOTEU.ALL UP5, P1 ;  /* 0x00000000003f7886 */ /* 0x000fe200008a0000 */
[----:B------:R-:W-:Y:S01]  /*0960*/  ISETP.NE.AND P3, PT, R8, R21, PT ;  /* 0x000000150800720c */ /* 0x000fe20003f65270 */
[----:B------:R-:W-:Y:S01]  /*0970*/  IMAD.SHL.U32 R2, R9, 0x4, RZ ;  /* 0x0000000409027824 */ /* 0x000fe200078e00ff */
[----:B------:R-:W-:Y:S01]  /*0980*/  ISETP.EQ.U32.AND P2, PT, R15, 0x1, PT ;  /* 0x000000010f00780c */ /* 0x000fe20003f42070 */
[----:B-1----:R-:W-:Y:S01]  /*0990*/  @!UP1 ULEA UR8, UR7, UR6, 0x18 ;  /* 0x0000000607089291 */ /* 0x002fe2000f8ec03f */
[----:B0-----:R-:W-:Y:S01]  /*09a0*/  IMAD.MOV R20, RZ, RZ, -R11 ;  /* 0x000000ffff147224 */ /* 0x001fe200078e0a0b */
[----:B------:R-:W-:-:S04]  /*09b0*/  @!UP2 UIADD3 UR6, -UR11, 0x100000, URZ ;  /* 0x001000000b06a890 */ /* 0x000fc8000fffe13f */
[----:B------:R-:W-:Y:S02]  /*09c0*/  @!UP2 USHF.L.U32 UR7, UR6, 0xb, URZ ;  /* 0x0000000b0607a899 */ /* 0x000fe4000800063f */
[----:B------:R-:W-:Y:S01]  /*09d0*/  @!UP2 USHF.L.U32 UR6, UR6, 0x1, URZ ;  /* 0x000000010606a899 */ /* 0x000fe2000800063f */
[----:B------:R-:W-:Y:S01]  /*09e0*/  LOP3.LUT R147, R9, 0xc, R2, 0x78, !PT ;  /* 0x0000000c09937812 */ /* 0x000fe200078e7802 */
[----:B------:R-:W-:Y:S01]  /*09f0*/  VOTEU.ALL UP0, P0 ;  /* 0x00000000003f7886 */ /* 0x000fe20000000000 */
[----:B------:R-:W-:Y:S01]  /*0a00*/  VOTEU.ALL UP1, P0 ;  /* 0x00000000003f7886 */ /* 0x000fe20000020000 */
[----:B--2---:R-:W-:Y:S01]  /*0a10*/  IMAD R9, R25, R20, R6 ;  /* 0x0000001419097224 */ /* 0x004fe200078e0206 */
[----:B------:R-:W-:Y:S01]  /*0a20*/  LOP3.LUT P0, RZ, R3, 0x7, RZ, 0xc0, !PT ;  /* 0x0000000703ff7812 */ /* 0x000fe2000780c0ff */
[----:B---3--:R-:W-:Y:S01]  /*0a30*/  @!UP2 ULEA UR9, UR10, UR9, 0x18 ;  /* 0x000000090a09a291 */ /* 0x008fe2000f8ec03f */
[----:B------:R0:W1:Y:S01]  /*0a40*/  SHFL.IDX PT, R14, R7, RZ, 0x1f ;  /* 0x00001fff070e7589 */ /* 0x00006200000e0000 */
[----:B------:R-:W-:Y:S01]  /*0a50*/  VOTEU.ALL UP2, P1 ;  /* 0x00000000003f7886 */ /* 0x000fe20000840000 */
[----:B------:R-:W-:-:S02]  /*0a60*/  @P3 LEA.HI R2, R147, R147, RZ, 0x1 ;  /* 0x0000009393023211 */ /* 0x000fc400078f08ff */
[----:B------:R-:W2:Y:S02]  /*0a70*/  FENCE.VIEW.ASYNC.S ;  /* 0x00000000000073c6 */ /* 0x000ea40000000000 */
[----:B--2---:R0:W2:Y:S01]  /*0a80*/  @!UP0 SYNCS.EXCH.64 URZ, [UR8+0x1a0], UR4 ;  /* 0x0001a004083f85b2 */ /* 0x0040a20008000100 */
[C---:B------:R-:W-:Y:S02]  /*0a90*/  ISETP.NE.AND P1, PT, R5.reuse, 0x3, PT ;  /* 0x000000030500780c */ /* 0x040fe40003f25270 */
[----:B------:R-:W-:Y:S02]  /*0aa0*/  @P3 SHF.R.S32.HI R2, RZ, 0x1, R2 ;  /* 0x00000001ff023819 */ /* 0x000fe40000011402 */
[----:B------:R-:W-:Y:S02]  /*0ab0*/  ISETP.EQ.OR P1, PT, R5, RZ, !P1 ;  /* 0x000000ff0500720c */ /* 0x000fe40004f22670 */
[----:B------:R-:W-:Y:S02]  /*0ac0*/  @P3 ISETP.NE.AND P5, PT, R2, R9, PT ;  /* 0x000000090200320c */ /* 0x000fe40003fa5270 */
[----:B------:R-:W-:-:S02]  /*0ad0*/  ISETP.LT.U32.AND P0, PT, R147, 0x2, !P0 ;  /* 0x000000029300780c */ /* 0x000fc40004701070 */
[----:B------:R-:W-:Y:S02]  /*0ae0*/  ISETP.EQ.AND P1, PT, R10, RZ, P1 ;  /* 0x000000ff0a00720c */ /* 0x000fe40000f22270 */
[----:B------:R-:W-:Y:S02]  /*0af0*/  SEL R9, RZ, 0x1, !P0 ;  /* 0x00000001ff097807 */ /* 0x000fe40004000000 */
[----:B------:R-:W-:Y:S01]  /*0b00*/  @P3 SEL R146, RZ, 0x1, P5 ;  /* 0x00000001ff923807 */ /* 0x000fe20002800000 */
[----:B------:R0:W3:Y:S01]  /*0b10*/  @!UP1 SYNCS.EXCH.64 URZ, [UR8+0x1a8], UR4 ;  /* 0x0001a804083f95b2 */ /* 0x0000e20008000100 */
[----:B------:R-:W-:Y:S01]  /*0b20*/  NOP ;  /* 0x0000000000007918 */ /* 0x000fe20000000000 */
[----:B------:R-:W-:Y:S02]  /*0b30*/  SEL R16, RZ, 0x1, !P1 ;  /* 0x00000001ff107807 */ /* 0x000fe40004800000 */
[----:B------:R-:W-:Y:S02]  /*0b40*/  LOP3.LUT R146, R146, R9, RZ, 0xc0, !PT ;  /* 0x0000000992927212 */ /* 0x000fe400078ec0ff */
[----:B------:R-:W-:Y:S01]  /*0b50*/  SEL R16, R16, 0x2, P6 ;  /* 0x0000000210107807 */ /* 0x000fe20003000000 */
[----:B------:R0:W4:Y:S01]  /*0b60*/  @!UP2 SYNCS.EXCH.64 URZ, [UR9+0x180], UR6 ;  /* 0x00018006093fa5b2 */ /* 0x0001220008000100 */
[----:B------:R0:W0:Y:S01]  /*0b70*/  @!UP3 SYNCS.EXCH.64 URZ, [UR9+0x188], UR6 ;  /* 0x00018806093fb5b2 */ /* 0x0000220008000100 */
[----:B------:R0:W0:Y:S01]  /*0b80*/  @!UP4 SYNCS.EXCH.64 URZ, [UR9+0x190], UR6 ;  /* 0x00019006093fc5b2 */ /* 0x0000220008000100 */
[----:B------:R0:W0:Y:S01]  /*0b90*/  @!UP5 SYNCS.EXCH.64 URZ, [UR9+0x198], UR6 ;  /* 0x00019806093fd5b2 */ /* 0x0000220008000100 */
[----:B------:R-:W-:Y:S01]  /*0ba0*/  NOP ;  /* 0x0000000000007918 */ /* 0x000fe20000000000 */
[----:B-12---:R-:W-:Y:S05]  /*0bb0*/  @!P2 BRA `(.L_x_4) ;  /* 0x000000000008a947 */ /* 0x006fea0003800000 */
[----:B0--34-:R-:W-:Y:S01]  /*0bc0*/  UCGABAR_ARV ;  /* 0x00000000000079c7 */ /* 0x019fe20008000000 */
[----:B------:R-:W-:Y:S05]  /*0bd0*/  BRA `(.L_x_5) ;  /* 0x0000000000047947 */ /* 0x000fea0003800000 */
.L_x_4:
[----:B0--34-:R-:W-:Y:S01]  /*0be0*/  NOP ;  /* 0x0000000000007918 */ /* 0x019fe20000000000 */
.L_x_5:
[----:B------:R-:W-:Y:S01]  /*0bf0*/  ULDC.64 UR4, c[0x0][0x598] ;  /* 0x0001660000047ab9 */ /* 0x000fe20000000a00 */
[----:B------:R-:W-:Y:S01]  /*0c00*/  ULDC.64 UR36, c[0x0][0x208] ;  /* 0x0000820000247ab9 */ /* 0x000fe20000000a00 */
[----:B------:R-:W-:-:S04]  /*0c10*/  ISETP.NE.U32.AND P0, PT, RZ, UR4, PT ;  /* 0x00000004ff007c0c */ /* 0x000fc8000bf05070 */
[----:B------:R-:W-:-:S13]  /*0c20*/  ISETP.NE.AND.EX P0, PT, RZ, UR5, PT, P0 ;  /* 0x00000005ff007c0c */ /* 0x000fda000bf05300 */
[----:B------:R-:W-:Y:S05]  /*0c30*/  @!P0 BRA `(.L_x_6) ;  /* 0x00000000001c8947 */ /* 0x000fea0003800000 */
[----:B------:R-:W0:Y:S02]  /*0c40*/  LDC.64 R8, c[0x0][0x598] ;  /* 0x00016600ff087b82 */ /* 0x000e240000000a00 */
[----:B0-----:R-:W2:Y:S02]  /*0c50*/  LDG.E.64 R8, desc[UR36][R8.64] ;  /* 0x0000002408087981 */ /* 0x001ea4000c1e1b00 */
[----:B--2---:R-:W-:-:S04]  /*0c60*/  ISETP.NE.U32.AND P0, PT, R8, RZ, PT ;  /* 0x000000ff0800720c */ /* 0x004fc80003f05070 */
[----:B------:R-:W-:-:S13]  /*0c70*/  ISETP.NE.AND.EX P0, PT, R9, RZ, PT, P0 ;  /* 0x000000ff0900720c */ /* 0x000fda0003f05300 */
[----:B------:R-:W-:Y:S05]  /*0c80*/  @!P0 BRA `(.L_x_6) ;  /* 0x0000000000088947 */ /* 0x000fea0003800000 */
[----:B------:R0:W5:Y:S01]  /*0c90*/  LD.E R145, desc[UR36][R8.64] ;  /* 0x0000002408917980 */ /* 0x000162000c101900 */
[----:B------:R-:W-:Y:S05]  /*0ca0*/  BRA `(.L_x_7) ;  /* 0x0000000000247947 */ /* 0x000fea0003800000 */
.L_x_6:
[----:B------:R-:W-:Y:S02]  /*0cb0*/  ULDC.64 UR4, c[0x0][0x588] ;  /* 0x0001620000047ab9 */ /* 0x000fe40000000a00 */
[----:B------:R-:W-:-:S04]  /*0cc0*/  ISETP.NE.U32.AND P0, PT, RZ, UR4, PT ;  /* 0x00000004ff007c0c */ /* 0x000fc8000bf05070 */
[----:B------:R-:W-:-:S13]  /*0cd0*/  ISETP.NE.AND.EX P0, PT, RZ, UR5, PT, P0 ;  /* 0x00000005ff007c0c */ /* 0x000fda000bf05300 */
[----:B------:R-:W-:Y:S05]  /*0ce0*/  @!P0 BRA `(.L_x_8) ;  /* 0x00000000000c8947 */ /* 0x000fea0003800000 */
[----:B------:R-:W0:Y:S02]  /*0cf0*/  LDC.64 R8, c[0x0][0x588] ;  /* 0x00016200ff087b82 */ /* 0x000e240000000a00 */
[----:B0-----:R1:W5:Y:S01]  /*0d00*/  LDG.E R145, desc[UR36][R8.64] ;  /* 0x0000002408917981 */ /* 0x001362000c1e1900 */
[----:B------:R-:W-:Y:S05]  /*0d10*/  BRA `(.L_x_7) ;  /* 0x0000000000087947 */ /* 0x000fea0003800000 */
.L_x_8:
[----:B------:R-:W-:Y:S02]  /*0d20*/  ULDC UR4, c[0x0][0x580] ;  /* 0x0001600000047ab9 */ /* 0x000fe40000000800 */
[----:B------:R-:W-:-:S07]  /*0d30*/  IMAD.U32 R145, RZ, RZ, UR4 ;  /* 0x00000004ff917e24 */ /* 0x000fce000f8e00ff */
.L_x_7:
[----:B------:R-:W-:Y:S02]  /*0d40*/  ULDC.64 UR4, c[0x0][0x5a0] ;  /* 0x0001680000047ab9 */ /* 0x000fe40000000a00 */
[----:B------:R-:W-:-:S04]  /*0d50*/  ISETP.NE.U32.AND P0, PT, RZ, UR4, PT ;  /* 0x00000004ff007c0c */ /* 0x000fc8000bf05070 */
[----:B------:R-:W-:-:S13]  /*0d60*/  ISETP.NE.AND.EX P0, PT, RZ, UR5, PT, P0 ;  /* 0x00000005ff007c0c */ /* 0x000fda000bf05300 */
[----:B------:R-:W-:Y:S05]  /*0d70*/  @!P0 BRA `(.L_x_9) ;  /* 0x00000000001c8947 */ /* 0x000fea0003800000 */
[----:B01----:R-:W0:Y:S02]  /*0d80*/  LDC.64 R8, c[0x0][0x5a0] ;  /* 0x00016800ff087b82 */ /* 0x003e240000000a00 */
[----:B0-----:R-:W2:Y:S02]  /*0d90*/  LDG.E.64 R8, desc[UR36][R8.64] ;  /* 0x0000002408087981 */ /* 0x001ea4000c1e1b00 */
[----:B--2---:R-:W-:-:S04]  /*0da0*/  ISETP.NE.U32.AND P0, PT, R8, RZ, PT ;  /* 0x000000ff0800720c */ /* 0x004fc80003f05070 */
[----:B------:R-:W-:-:S13]  /*0db0*/  ISETP.NE.AND.EX P0, PT, R9, RZ, PT, P0 ;  /* 0x000000ff0900720c */ /* 0x000fda0003f05300 */
[----:B------:R-:W-:Y:S05]  /*0dc0*/  @!P0 BRA `(.L_x_9) ;  /* 0x0000000000088947 */ /* 0x000fea0003800000 */
[----:B------:R0:W5:Y:S01]  /*0dd0*/  LD.E R144, desc[UR36][R8.64] ;  /* 0x0000002408907980 */ /* 0x000162000c101900 */
[----:B------:R-:W-:Y:S05]  /*0de0*/  BRA `(.L_x_10) ;  /* 0x0000000000247947 */ /* 0x000fea0003800000 */
.L_x_9:
[----:B------:R-:W-:Y:S02]  /*0df0*/  ULDC.64 UR4, c[0x0][0x590] ;  /* 0x0001640000047ab9 */ /* 0x000fe40000000a00 */
[----:B------:R-:W-:-:S04]  /*0e00*/  ISETP.NE.U32.AND P0, PT, RZ, UR4, PT ;  /* 0x00000004ff007c0c */ /* 0x000fc8000bf05070 */
[----:B------:R-:W-:-:S13]  /*0e10*/  ISETP.NE.AND.EX P0, PT, RZ, UR5, PT, P0 ;  /* 0x00000005ff007c0c */ /* 0x000fda000bf05300 */
[----:B------:R-:W-:Y:S05]  /*0e20*/  @!P0 BRA `(.L_x_11) ;  /* 0x00000000000c8947 */ /* 0x000fea0003800000 */
[----:B01----:R-:W0:Y:S02]  /*0e30*/  LDC.64 R8, c[0x0][0x590] ;  /* 0x00016400ff087b82 */ /* 0x003e240000000a00 */
[----:B0-----:R1:W5:Y:S01]  /*0e40*/  LDG.E R144, desc[UR36][R8.64] ;  /* 0x0000002408907981 */ /* 0x001362000c1e1900 */
[----:B------:R-:W-:Y:S05]  /*0e50*/  BRA `(.L_x_10) ;  /* 0x0000000000087947 */ /* 0x000fea0003800000 */
.L_x_11:
[----:B------:R-:W-:Y:S02]  /*0e60*/  ULDC UR4, c[0x0][0x584] ;  /* 0x0001610000047ab9 */ /* 0x000fe40000000800 */
[----:B------:R-:W-:-:S07]  /*0e70*/  IMAD.U32 R144, RZ, RZ, UR4 ;  /* 0x00000004ff907e24 */ /* 0x000fce000f8e00ff */
.L_x_10:
[----:B------:R-:W2:Y:S01]  /*0e80*/  LDC R2, c[0x0][0x65c] ;  /* 0x00019700ff027b82 */ /* 0x000ea20000000800 */
[----:B------:R-:W-:Y:S01]  /*0e90*/  ULDC UR6, c[0x0][0x28c] ;  /* 0x0000a30000067ab9 */ /* 0x000fe20000000800 */
[----:B------:R-:W-:Y:S01]  /*0ea0*/  ISETP.NE.AND P0, PT, R10, 0x2, PT ;  /* 0x000000020a00780c */ /* 0x000fe20003f05270 */
[----:B------:R-:W-:Y:S01]  /*0eb0*/  UIADD3 UR6, UR6, 0xf, URZ ;  /* 0x0000000f06067890 */ /* 0x000fe2000fffe03f */
[----:B01----:R-:W-:Y:S01]  /*0ec0*/  IMAD.U32 R8, RZ, RZ, UR12 ;  /* 0x0000000cff087e24 */ /* 0x003fe2000f8e00ff */
[----:B------:R-:W-:Y:S01]  /*0ed0*/  UMOV UR38, URZ ;  /* 0x0000003f00267c82 */ /* 0x000fe20008000000 */
[----:B------:R-:W-:Y:S01]  /*0ee0*/  IMAD.MOV.U32 R9, RZ, RZ, RZ ;  /* 0x000000ffff097224 */ /* 0x000fe200078e00ff */
[----:B------:R-:W-:Y:S01]  /*0ef0*/  USHF.R.S32.HI UR7, URZ, 0x1f, UR6 ;  /* 0x0000001f3f077899 */ /* 0x000fe20008011406 */
[----:B------:R-:W-:Y:S01]  /*0f00*/  UMOV UR39, URZ ;  /* 0x0000003f00277c82 */ /* 0x000fe20008000000 */
[----:B------:R-:W-:Y:S02]  /*0f10*/  ULDC.64 UR8, c[0x0][0x650] ;  /* 0x0001940000087ab9 */ /* 0x000fe40000000a00 */
[----:B------:R-:W-:-:S04]  /*0f20*/  ULEA.HI UR7, UR7, UR6, URZ, 0x4 ;  /* 0x0000000607077291 */ /* 0x000fc8000f8f203f */
[----:B------:R-:W-:Y:S01]  /*0f30*/  USHF.R.S32.HI UR40, URZ, 0x4, UR7 ;  /* 0x000000043f287899 */ /* 0x000fe20008011407 */
[----:B--2---:R-:W-:-:S13]  /*0f40*/  ISETP.NE.AND P1, PT, R2, 0x1, PT ;  /* 0x000000010200780c */ /* 0x004fda0003f25270 */
[----:B------:R-:W0:Y:S01]  /*0f50*/  @P1 LDC R19, c[0x0][0x10] ;  /* 0x00000400ff131b82 */ /* 0x000e220000000800 */
[----:B------:R-:W-:Y:S02]  /*0f60*/  @P1 IMAD.MOV.U32 R7, RZ, RZ, RZ ;  /* 0x000000ffff071224 */ /* 0x000fe400078e00ff */
[----:B------:R-:W-:-:S05]  /*0f70*/  @P1 IMAD.MOV.U32 R17, RZ, RZ, RZ ;  /* 0x000000ffff111224 */ /* 0x000fca00078e00ff */
[----:B------:R-:W1:Y:S01]  /*0f80*/  @!P1 LDC R11, c[0x0][0xc] ;  /* 0x00000300ff0b9b82 */ /* 0x000e620000000800 */
[----:B------:R-:W-:Y:S01]  /*0f90*/  ULDC UR4, c[0x0][0xc] ;  /* 0x0000030000047ab9 */ /* 0x000fe20000000800 */
[----:B------:R-:W-:Y:S02]  /*0fa0*/  ULDC UR5, c[0x0][0x10] ;  /* 0x0000040000057ab9 */ /* 0x000fe40000000800 */
[----:B------:R-:W-:-:S04]  /*0fb0*/  UIMAD.WIDE.U32 UR4, UR4, UR5, URZ ;  /* 0x00000005040472a5 */ /* 0x000fc8000f8e003f */
[----:B------:R-:W2:Y:S01]  /*0fc0*/  LDC R2, c[0x0][0x14] ;  /* 0x00000500ff027b82 */ /* 0x000ea20000000800 */
[----:B0-----:R-:W-:-:S04]  /*0fd0*/  @P1 IMAD.WIDE.U32 R18, R19, UR12, R6 ;  /* 0x0000000c13121c25 */ /* 0x001fc8000f8e0006 */
[----:B------:R-:W-:Y:S02]  /*0fe0*/  @P1 IMAD.IADD R17, R19, 0x1, R17 ;  /* 0x0000000113111824 */ /* 0x000fe400078e0211 */
[----:B-1----:R-:W-:-:S04]  /*0ff0*/  @!P1 IMAD.WIDE.U32 R8, R6, R11, R8 ;  /* 0x0000000b06089225 */ /* 0x002fc800078e0008 */
[----:B------:R-:W-:Y:S02]  /*1000*/  @!P1 IMAD.MOV.U32 R18, RZ, RZ, R8 ;  /* 0x000000ffff129224 */ /* 0x000fe400078e0008 */
[----:B------:R-:W-:Y:S02]  /*1010*/  @!P1 IMAD.MOV.U32 R17, RZ, RZ, R9 ;  /* 0x000000ffff119224 */ /* 0x000fe400078e0009 */
[----:B--2---:R-:W-:-:S04]  /*1020*/  IMAD.WIDE.U32 R12, R2, UR4, RZ ;  /* 0x00000004020c7c25 */ /* 0x004fc8000f8e00ff */
[----:B------:R-:W-:Y:S01]  /*1030*/  IMAD R23, R2, UR5, RZ ;  /* 0x0000000502177c24 */ /* 0x000fe2000f8e02ff */
[----:B------:R0:W-:Y:S03]  /*1040*/  STL.64 [R1], R12 ;  /* 0x0000000c01007387 */ /* 0x0001e60000100a00 */
[----:B------:R-:W-:Y:S01]  /*1050*/  IMAD.IADD R23, R13, 0x1, R23 ;  /* 0x000000010d177824 */ /* 0x000fe200078e0217 */
[----:B------:R-:W-:Y:S06]  /*1060*/  @P0 BRA `(.L_x_12) ;  /* 0x0000000000200947 */ /* 0x000fec0003800000 */
[----:B------:R-:W-:Y:S01]  /*1070*/  UISETP.GE.U32.AND UP0, UPT, UR40, 0x17, UPT ;  /* 0x000000172800788c */ /* 0x000fe2000bf06070 */
[----:B------:R-:W-:Y:S01]  /*1080*/  IADD3 R18, P0, R18, R12, RZ ;  /* 0x0000000c12127210 */ /* 0x000fe20007f1e0ff */
[----:B------:R-:W-:Y:S01]  /*1090*/  UIMAD.WIDE.U32 UR4, UR40, -0x4de9bd37, URZ ;  /* 0xb21642c9280478a5 */ /* 0x000fe2000f8e003f */
[----:B------:R-:W-:-:S03]  /*10a0*/  UMOV UR39, URZ ;  /* 0x0000003f00277c82 */ /* 0x000fc60008000000 */
[----:B------:R-:W-:Y:S01]  /*10b0*/  USHF.R.U32.HI UR4, URZ, 0x4, UR5 ;  /* 0x000000043f047899 */ /* 0x000fe20008011605 */
[----:B------:R-:W-:-:S03]  /*10c0*/  IMAD.X R17, R23, 0x1, R17, P0 ;  /* 0x0000000117117824 */ /* 0x000fc600000e0611 */
[----:B------:R-:W-:Y:S02]  /*10d0*/  UIMAD UR38, UR4, -0x17, UR40 ;  /* 0xffffffe9042678a4 */ /* 0x000fe4000f8e0228 */
[----:B------:R-:W-:-:S12]  /*10e0*/  @UP0 ULOP3.LUT UR39, UR4, 0x1, URZ, 0xc0, !UPT ;  /* 0x0000000104270892 */ /* 0x000fd8000f8ec03f */
.L_x_12:
[----:B------:R-:W-:Y:S01]  /*10f0*/  ISETP.GE.U32.AND P0, PT, R18, UR8, PT ;  /* 0x0000000812007c0c */ /* 0x000fe2000bf06070 */
[----:B------:R-:W-:Y:S01]  /*1100*/  IMAD.MOV.U32 R19, RZ, RZ, -0x1 ;  /* 0xffffffffff137424 */ /* 0x000fe200078e00ff */
[----:B------:R-:W-:Y:S01]  /*1110*/  PRMT R8, RZ, 0x7610, R8 ;  /* 0x00007610ff087816 */ /* 0x000fe20000000008 */
[----:B------:R-:W-:Y:S01]  /*1120*/  IMAD.MOV.U32 R22, RZ, RZ, -0x1 ;  /* 0xffffffffff167424 */ /* 0x000fe200078e00ff */
[----:B------:R-:W-:Y:S01]  /*1130*/  ISETP.GE.U32.AND.EX P0, PT, R17, UR9, PT, P0 ;  /* 0x0000000911007c0c */ /* 0x000fe2000bf06100 */
[----:B------:R-:W-:-:S12]  /*1140*/  IMAD.MOV.U32 R2, RZ, RZ, -0x1 ;  /* 0xffffffffff027424 */ /* 0x000fd800078e00ff */
[----:B------:R-:W-:Y:S05]  /*1150*/  @P0 BRA `(.L_x_13) ;  /* 0x00000004002c0947 */ /* 0x000fea0003800000 */
[----:B------:R-:W1:Y:S01]  /*1160*/  LDC.64 R26, c[0x0][0x628] ;  /* 0x00018a00ff1a7b82 */ /* 0x000e620000000a00 */
[----:B------:R-:W-:Y:S02]  /*1170*/  IMAD.MOV.U32 R8, RZ, RZ, R18 ;  /* 0x000000ffff087224 */ /* 0x000fe400078e0012 */
[----:B------:R-:W-:-:S05]  /*1180*/  IMAD.MOV.U32 R9, RZ, RZ, R17 ;  /* 0x000000ffff097224 */ /* 0x000fca00078e0011 */
[----:B------:R-:W2:Y:S08]  /*1190*/  LDC R2, c[0x0][0x630] ;  /* 0x00018c00ff027b82 */ /* 0x000eb00000000800 */
[----:B------:R-:W3:Y:S01]  /*11a0*/  LDC.64 R28, c[0x0][0x620] ;  /* 0x00018800ff1c7b82 */ /* 0x000ee20000000a00 */
[----:B-1----:R-:W-:-:S04]  /*11b0*/  ISETP.NE.U32.AND P0, PT, R26, RZ, PT ;  /* 0x000000ff1a00720c */ /* 0x002fc80003f05070 */
[----:B------:R-:W-:-:S13]  /*11c0*/  ISETP.NE.AND.EX P0, PT, R27, RZ, PT, P0 ;  /* 0x000000ff1b00720c */ /* 0x000fda0003f05300 */
[----:B--23--:R-:W-:Y:S05]  /*11d0*/  @!P0 BRA `(.L_x_14) ;  /* 0x0000000000288947 */ /* 0x00cfea0003800000 */
[----:B0-----:R-:W0:Y:S02]  /*11e0*/  LDC R13, c[0x0][0x634] ;  /* 0x00018d00ff0d7b82 */ /* 0x001e240000000800 */
[----:B0-----:R-:W-:-:S05]  /*11f0*/  IADD3 R13, P0, R18, R13, RZ ;  /* 0x0000000d120d7210 */ /* 0x001fca0007f1e0ff */
[----:B------:R-:W-:-:S04]  /*1200*/  IMAD.X R15, RZ, RZ, R17, P0 ;  /* 0x000000ffff0f7224 */ /* 0x000fc800000e0611 */
[----:B------:R-:W-:-:S04]  /*1210*/  IMAD.WIDE.U32 R8, R15, R26, RZ ;  /* 0x0000001a0f087225 */ /* 0x000fc800078e00ff */
[----:B------:R-:W-:-:S04]  /*1220*/  IMAD.WIDE.U32 R10, P0, R13, R27, R8 ;  /* 0x0000001b0d0a7225 */ /* 0x000fc80007800008 */
[----:B------:R-:W-:-:S04]  /*1230*/  IMAD.WIDE.U32 R8, R13, R26, RZ ;  /* 0x0000001a0d087225 */ /* 0x000fc800078e00ff */
[----:B------:R-:W-:Y:S01]  /*1240*/  IMAD.X R13, RZ, RZ, RZ, P0 ;  /* 0x000000ffff0d7224 */ /* 0x000fe200000e06ff */
[----:B------:R-:W-:Y:S01]  /*1250*/  IADD3 RZ, P0, R9, R10, RZ ;  /* 0x0000000a09ff7210 */ /* 0x000fe20007f1e0ff */
[----:B------:R-:W-:-:S04]  /*1260*/  IMAD.MOV.U32 R12, RZ, RZ, R11 ;  /* 0x000000ffff0c7224 */ /* 0x000fc800078e000b */
[----:B------:R-:W-:-:S08]  /*1270*/  IMAD.WIDE.U32.X R8, R15, R27, R12, P0 ;  /* 0x0000001b0f087225 */ /* 0x000fd000000e040c */
.L_x_14:
[----:B------:R-:W1:Y:S01]  /*1280*/  LDC.64 R32, c[0x0][0x640] ;  /* 0x00019000ff207b82 */ /* 0x000e620000000a00 */
[-C--:B------:R-:W-:Y:S01]  /*1290*/  SHF.R.U64 R30, R8, R2.reuse, R9 ;  /* 0x00000002081e7219 */ /* 0x080fe20000001209 */
[----:B------:R-:W-:Y:S01]  /*12a0*/  IMAD.MOV.U32 R19, RZ, RZ, R17 ;  /* 0x000000ffff137224 */ /* 0x000fe200078e0011 */
[----:B------:R-:W-:Y:S01]  /*12b0*/  SHF.R.U32.HI R2, RZ, R2, R9 ;  /* 0x00000002ff027219 */ /* 0x000fe20000011609 */
[----:B------:R-:W-:Y:S01]  /*12c0*/  IMAD.MOV.U32 R26, RZ, RZ, 0x1 ;  /* 0x00000001ff1a7424 */ /* 0x000fe200078e00ff */
[----:B------:R-:W-:-:S03]  /*12d0*/  IADD3 R11, P0, RZ, -R30, RZ ;  /* 0x8000001eff0b7210 */ /* 0x000fc60007f1e0ff */
[----:B------:R-:W2:Y:S02]  /*12e0*/  LDC R10, c[0x0][0x618] ;  /* 0x00018600ff0a7b82 */ /* 0x000ea40000000800 */
[----:B------:R-:W-:-:S04]  /*12f0*/  IMAD.X R9, RZ, RZ, ~R2, P0 ;  /* 0x000000ffff097224 */ /* 0x000fc800000e0e02 */
[-C--:B------:R-:W-:Y:S02]  /*1300*/  IMAD R2, R9, R28.reuse, RZ ;  /* 0x0000001c09027224 */ /* 0x080fe400078e02ff */
[----:B0-----:R-:W0:Y:S01]  /*1310*/  LDC R13, c[0x0][0x608] ;  /* 0x00018200ff0d7b82 */ /* 0x001e220000000800 */
[----:B------:R-:W-:-:S04]  /*1320*/  IMAD.WIDE.U32 R8, R11, R28, R18 ;  /* 0x0000001c0b087225 */ /* 0x000fc800078e0012 */
[----:B------:R-:W-:Y:S02]  /*1330*/  IMAD R11, R11, R29, R2 ;  /* 0x0000001d0b0b7224 */ /* 0x000fe400078e0202 */
[----:B------:R-:W-:Y:S01]  /*1340*/  IMAD.MOV.U32 R2, RZ, RZ, -0x1 ;  /* 0xffffffffff027424 */ /* 0x000fe200078e00ff */
[----:B------:R-:W3:Y:S01]  /*1350*/  LDC R31, c[0x0][0x658] ;  /* 0x00019600ff1f7b82 */ /* 0x000ee20000000800 */
[----:B------:R-:W-:Y:S01]  /*1360*/  IMAD.IADD R9, R9, 0x1, R11 ;  /* 0x0000000109097824 */ /* 0x000fe200078e020b */
[----:B-1----:R-:W-:-:S04]  /*1370*/  ISETP.NE.U32.AND P0, PT, R32, RZ, PT ;  /* 0x000000ff2000720c */ /* 0x002fc80003f05070 */
[----:B------:R-:W-:Y:S02]  /*1380*/  ISETP.NE.AND.EX P0, PT, R33, RZ, PT, P0 ;  /* 0x000000ff2100720c */ /* 0x000fe40003f05300 */
[----:B------:R-:W1:Y:S01]  /*1390*/  LDC R29, c[0x0][0x600] ;  /* 0x00018000ff1d7b82 */ /* 0x000e620000000800 */
[-CC-:B--2---:R-:W-:Y:S02]  /*13a0*/  SHF.R.U64 R27, R8, R10.reuse, R9.reuse ;  /* 0x0000000a081b7219 */ /* 0x184fe40000001209 */
[----:B------:R-:W-:-:S05]  /*13b0*/  SHF.R.U32.HI R8, RZ, R10, R9 ;  /* 0x0000000aff087219 */ /* 0x000fca0000011609 */
[----:B------:R-:W2:Y:S01]  /*13c0*/  LDC R22, c[0x0][0x648] ;  /* 0x00019200ff167b82 */ /* 0x000ea20000000800 */
[-CC-:B0-----:R-:W-:Y:S02]  /*13d0*/  SHF.R.U64 R34, R27, R13.reuse, R8.reuse ;  /* 0x0000000d1b227219 */ /* 0x181fe40000001208 */
[----:B------:R-:W-:-:S05]  /*13e0*/  SHF.R.U32.HI R8, RZ, R13, R8 ;  /* 0x0000000dff087219 */ /* 0x000fca0000011608 */
[----:B------:R-:W0:Y:S01]  /*13f0*/  LDC R24, c[0x0][0x638] ;  /* 0x00018e00ff187b82 */ /* 0x000e220000000800 */
[-CC-:B---3--:R-:W-:Y:S02]  /*1400*/  SHF.R.U64 R36, R34, R31.reuse, R8.reuse ;  /* 0x0000001f22247219 */ /* 0x188fe40000001208 */
[-C--:B------:R-:W-:Y:S02]  /*1410*/  SHF.L.U32 R2, R2, R31.reuse, RZ ;  /* 0x0000001f02027219 */ /* 0x080fe400000006ff */
[----:B------:R-:W-:Y:S01]  /*1420*/  SHF.R.U32.HI R9, RZ, R31, R8 ;  /* 0x0000001fff097219 */ /* 0x000fe20000011608 */
[----:B------:R-:W-:Y:S01]  /*1430*/  IMAD.MOV.U32 R8, RZ, RZ, R36 ;  /* 0x000000ffff087224 */ /* 0x000fe200078e0024 */
[----:B------:R-:W-:Y:S01]  /*1440*/  LOP3.LUT R15, RZ, R2, RZ, 0x33, !PT ;  /* 0x00000002ff0f7212 */ /* 0x000fe200078e33ff */
[----:B------:R-:W3:Y:S01]  /*1450*/  LDC R28, c[0x0][0x610] ;  /* 0x00018400ff1c7b82 */ /* 0x000ee20000000800 */
[----:B------:R-:W-:Y:S05]  /*1460*/  @!P0 BRA `(.L_x_15) ;  /* 0x0000000000288947 */ /* 0x000fea0003800000 */
[----:B------:R-:W4:Y:S02]  /*1470*/  LDC R13, c[0x0][0x64c] ;  /* 0x00019300ff0d7b82 */ /* 0x000f240000000800 */
[----:B----4-:R-:W-:-:S05]  /*1480*/  IADD3 R13, P0, R36, R13, RZ ;  /* 0x0000000d240d7210 */ /* 0x010fca0007f1e0ff */
        /* <DEDUP_REMOVED lines=8> */
.L_x_15:
[----:B--2---:R-:W-:Y:S01]  /*1510*/  SHF.R.U64 R7, R8, R22, R9 ;  /* 0x0000001608077219 */ /* 0x004fe20000001209 */
[----:B-1----:R-:W-:Y:S01]  /*1520*/  VIADD R8, R29, 0xffffffff ;  /* 0xffffffff1d087836 */ /* 0x002fe20000000000 */
[----:B------:R-:W-:Y:S01]  /*1530*/  SHF.L.U32 R2, R26, R31, RZ ;  /* 0x0000001f1a027219 */ /* 0x000fe200000006ff */
[----:B------:R-:W-:Y:S01]  /*1540*/  @P1 IMAD R21, R25, R20, R6 ;  /* 0x0000001419151224 */ /* 0x000fe200078e0206 */
[----:B------:R-:W-:Y:S01]  /*1550*/  LOP3.LUT R15, R34, R15, RZ, 0xc0, !PT ;  /* 0x0000000f220f7212 */ /* 0x000fe200078ec0ff */
[----:B------:R-:W-:Y:S01]  /*1560*/  IMAD.MOV R9, RZ, RZ, -R7 ;  /* 0x000000ffff097224 */ /* 0x000fe200078e0a07 */
[----:B------:R-:W-:-:S03]  /*1570*/  LOP3.LUT R8, R27, R8, RZ, 0xc0, !PT ;  /* 0x000000081b087212 */ /* 0x000fc600078ec0ff */
[----:B------:R-:W-:Y:S02]  /*1580*/  IMAD R6, R2, R7, R15 ;  /* 0x0000000702067224 */ /* 0x000fe400078e020f */
[----:B0-----:R-:W-:Y:S02]  /*1590*/  IMAD R2, R9, R24, R36 ;  /* 0x0000001809027224 */ /* 0x001fe400078e0224 */
[----:B---3--:R-:W-:Y:S02]  /*15a0*/  IMAD R19, R6, R28, R21 ;  /* 0x0000001c06137224 */ /* 0x008fe400078e0215 */
[----:B------:R-:W-:Y:S02]  /*15b0*/  IMAD R2, R2, R29, R8 ;  /* 0x0000001d02027224 */ /* 0x000fe400078e0208 */
[----:B------:R-:W-:-:S03]  /*15c0*/  IMAD.MOV.U32 R6, RZ, RZ, 0x1 ;  /* 0x00000001ff067424 */ /* 0x000fc600078e00ff */
[----:B------:R-:W-:Y:S02]  /*15d0*/  SEL R22, R2, R19, !P1 ;  /* 0x0000001302167207 */ /* 0x000fe40004800000 */
[----:B------:R-:W-:Y:S01]  /*15e0*/  SEL R19, R19, R2, !P1 ;  /* 0x0000000213137207 */ /* 0x000fe20004800000 */
[----:B------:R-:W-:Y:S01]  /*15f0*/  IMAD.MOV.U32 R2, RZ, RZ, R30 ;  /* 0x000000ffff027224 */ /* 0x000fe200078e001e */
[----:B------:R-:W-:-:S07]  /*1600*/  PRMT R8, R6, 0x7610, R8 ;  /* 0x0000761006087816 */ /* 0x000fce0000000008 */
.L_x_13:
[----:B------:R-:W-:Y:S05]  /*1610*/  @!P2 BRA `(.L_x_16) ;  /* 0x00000000000ca947 */ /* 0x000fea0003800000 */
[----:B------:R-:W-:Y:S01]  /*1620*/  UCGABAR_WAIT ;  /* 0x0000000000007dc7 */ /* 0x000fe20008000000 */
[----:B------:R-:W-:Y:S01]  /*1630*/  CCTL.IVALL ;  /* 0x00000000ff00798f */ /* 0x000fe20002000000 */
[----:B------:R-:W-:Y:S05]  /*1640*/  BRA `(.L_x_17) ;  /* 0x0000000000047947 */ /* 0x000fea0003800000 */
.L_x_16:
[----:B------:R-:W-:Y:S06]  /*1650*/  BAR.SYNC.DEFER_BLOCKING 0x0 ;  /* 0x0000000000007b1d */ /* 0x000fec0000010000 */
.L_x_17:
[----:B------:R-:W-:Y:S05]  /*1660*/  @!P4 BRA `(.L_x_18) ;  /* 0x000000980054c947 */ /* 0x000fea0003800000 */
[----:B------:R-:W-:-:S13]  /*1670*/  ISETP.GT.U32.AND P0, PT, R35, 0x1, PT ;  /* 0x000000012300780c */ /* 0x000fda0003f04070 */
[----:B------:R-:W-:Y:S05]  /*1680*/  @P0 EXIT ;  /* 0x000000000000094d */ /* 0x000fea0003800000 */
.L_x_19:
[----:B------:R-:W-:-:S08]  /*1690*/  NOP ;  /* 0x0000000000007918 */ /* 0x000fd00000000000 */
[----:B------:R-:W1:Y:S02]  /*16a0*/  USETMAXREG.TRY_ALLOC.CTAPOOL UP0, 0xe8 ;  /* 0x000000e8000079c8 */ /* 0x000e640008000600 */
[----:B-1----:R-:W-:-:S13]  /*16b0*/  PLOP3.LUT P0, PT, PT, PT, UP0, 0x80, 0x0 ;  /* 0x000000000000781c */ /* 0x002fda0003f0f008 */
[----:B------:R-:W-:Y:S05]  /*16c0*/  @!P0 BRA `(.L_x_19) ;  /* 0xfffffffc00f08947 */ /* 0x000fea000383ffff */
[----:B------:R-:W-:-:S13]  /*16d0*/  LOP3.LUT P0, RZ, R8, 0xff, RZ, 0xc0, !PT ;  /* 0x000000ff08ff7812 */ /* 0x000fda000780c0ff */
[----:B------:R-:W-:Y:S05]  /*16e0*/  @!P0 EXIT ;  /* 0x000000000000894d */ /* 0x000fea0003800000 */
[----:B------:R-:W1:Y:S01]  /*16f0*/  S2UR UR4, SR_CgaCtaId ;  /* 0x00000000000479c3 */ /* 0x000e620000008800 */
[----:B------:R-:W-:Y:S01]  /*1700*/  VIADD R14, R14, 0xffffffff ;  /* 0xffffffff0e0e7836 */ /* 0x000fe20000000000 */
[CC--:B------:R-:W-:Y:S01]  /*1710*/  LEA.HI R4, R0.reuse, R3.reuse, RZ, 0x2 ;  /* 0x0000000300047211 */ /* 0x0c0fe200078f10ff */
[----:B------:R-:W-:Y:S01]  /*1720*/  UMOV UR41, 0x400 ;  /* 0x0000040000297882 */ /* 0x000fe20000000000 */
[----:B------:R-:W-:Y:S01]  /*1730*/  LEA.HI R0, R0, R3, RZ, 0x5 ;  /* 0x0000000300007211 */ /* 0x000fe200078f28ff */
[----:B------:R-:W-:Y:S01]  /*1740*/  UISETP.LT.AND UP0, UPT, UR40, 0x1, UPT ;  /* 0x000000012800788c */ /* 0x000fe2000bf01270 */
[----:B------:R-:W-:Y:S01]  /*1750*/  R2UR UR42, R14 ;  /* 0x000000000e2a72ca */ /* 0x000fe200000e0000 */
[----:B------:R-:W-:Y:S01]  /*1760*/  USHF.L.U32 UR44, UR40, 0x1, URZ ;  /* 0x00000001282c7899 */ /* 0x000fe2000800063f */
[--C-:B------:R-:W-:Y:S01]  /*1770*/  SHF.R.S32.HI R148, RZ, 0x2, R4.reuse ;  /* 0x00000002ff947819 */ /* 0x100fe20000011404 */
[----:B------:R-:W-:Y:S01]  /*1780*/  USEL UR43, UR40, 0x1, UP0 ;  /* 0x00000001282b7887 */ /* 0x000fe20008000000 */
[----:B------:R-:W-:-:S02]  /*1790*/  SHF.R.S32.HI R5, RZ, 0x1f, R4 ;  /* 0x0000001fff057819 */ /* 0x000fc40000011404 */
[----:B------:R-:W-:Y:S01]  /*17a0*/  LOP3.LUT R150, R4, 0xfffffffc, RZ, 0xc0, !PT ;  /* 0xfffffffc04967812 */ /* 0x000fe200078ec0ff */
[----:B------:R-:W-:Y:S01]  /*17b0*/  UIADD3 UR43, -UR43, UR40, URZ ;  /* 0x000000282b2b7290 */ /* 0x000fe2000fffe13f */
[----:B------:R-:W-:Y:S02]  /*17c0*/  LEA.HI R5, R5, R148, RZ, 0x3 ;  /* 0x0000009405057211 */ /* 0x000fe400078f18ff */
[----:B------:R-:W-:Y:S01]  /*17d0*/  ISETP.NE.AND P0, PT, R14, RZ, PT ;  /* 0x000000ff0e00720c */ /* 0x000fe20003f05270 */
[----:B------:R-:W-:Y:S01]  /*17e0*/  IMAD.IADD R150, R3, 0x1, -R150 ;  /* 0x0000000103967824 */ /* 0x000fe200078e0a96 */
[----:B------:R-:W-:Y:S01]  /*17f0*/  LOP3.LUT R5, R5, 0xfffffff8, RZ, 0xc0, !PT ;  /* 0xfffffff805057812 */ /* 0x000fe200078ec0ff */
[----:B------:R-:W-:Y:S01]  /*1800*/  USHF.L.U32 UR42, UR42, 0x3, URZ ;  /* 0x000000032a2a7899 */ /* 0x000fe2000800063f */
[----:B------:R-:W-:Y:S02]  /*1810*/  LOP3.LUT R156, R16, 0x1, RZ, 0xfc, !PT ;  /* 0x00000001109c7812 */ /* 0x000fe400078efcff */
[----:B------:R-:W-:Y:S01]  /*1820*/  SEL R157, RZ, 0x1, P0 ;  /* 0x00000001ff9d7807 */ /* 0x000fe20000000000 */
[----:B------:R-:W-:Y:S01]  /*1830*/  IMAD.IADD R148, R148, 0x1, -R5 ;  /* 0x0000000194947824 */ /* 0x000fe200078e0a05 */
[----:B-1----:R-:W-:Y:S01]  /*1840*/  ULEA UR41, UR4, UR41, 0x18 ;  /* 0x0000002904297291 */ /* 0x002fe2000f8ec03f */
[----:B------:R-:W-:Y:S01]  /*1850*/  SHF.R.S32.HI R5, RZ, 0x5, R0 ;  /* 0x00000005ff057819 */ /* 0x000fe20000011400 */
[----:B------:R-:W-:Y:S01]  /*1860*/  IMAD.U32 R152, RZ, RZ, UR42 ;  /* 0x0000002aff987e24 */ /* 0x000fe2000f8e00ff */
[----:B------:R-:W-:Y:S01]  /*1870*/  ULDC UR4, c[0x0][0x284] ;  /* 0x0000a10000047ab9 */ /* 0x000fe20000000800 */
[----:B------:R-:W-:Y:S01]  /*1880*/  UIADD3 UR45, UR41, 0x180, URZ ;  /* 0x00000180292d7890 */ /* 0x000fe2000fffe03f */
[--C-:B------:R-:W-:Y:S01]  /*1890*/  SHF.R.S32.HI R149, RZ, 0x1f, R148.reuse ;  /* 0x0000001fff957819 */ /* 0x100fe20000011494 */
[----:B------:R-:W-:Y:S01]  /*18a0*/  IMAD R155, R5, -0x10, -R148 ;  /* 0xfffffff0059b7824 */ /* 0x000fe200078e0a94 */
[----:B------:R-:W-:-:S02]  /*18b0*/  LOP3.LUT R154, R152, 0x8, RZ, 0xc0, !PT ;  /* 0x00000008989a7812 */ /* 0x000fc400078ec0ff */
[----:B------:R-:W-:Y:S01]  /*18c0*/  LOP3.LUT R152, R152, 0x8, RZ, 0xc, !PT ;  /* 0x0000000898987812 */ /* 0x000fe200078e0cff */
[----:B------:R-:W-:Y:S01]  /*18d0*/  IMAD.U32 R151, RZ, RZ, UR45 ;  /* 0x0000002dff977e24 */ /* 0x000fe2000f8e00ff */
[----:B------:R-:W-:Y:S01]  /*18e0*/  LOP3.LUT R154, R154, 0x18, RZ, 0x3c, !PT ;  /* 0x000000189a9a7812 */ /* 0x000fe200078e3cff */
[----:B------:R-:W-:-:S04]  /*18f0*/  IMAD.WIDE R148, R5, 0x10, R148 ;  /* 0x0000001005947825 */ /* 0x000fc800078e0294 */
[----:B------:R-:W-:Y:S02]  /*1900*/  VIADD R153, R151, UR42 ;  /* 0x0000002a97997c36 */ /* 0x000fe40008000000 */
[----:B------:R-:W-:-:S07]  /*1910*/  VIADD R155, R155, UR4 ;  /* 0x000000049b9b7c36 */ /* 0x000fce0008000000 */
.L_x_279:
[----:B------:R-:W-:Y:S01]  /*1920*/  SHF.L.U32 R0, R157, 0x1f, RZ ;  /* 0x0000001f9d007819 */ /* 0x000fe200000006ff */
[----:B------:R-:W-:Y:S02]  /*1930*/  ULDC UR4, c[0x0][0x28c] ;  /* 0x0000a30000047ab9 */ /* 0x000fe40000000800 */
[----:B------:R-:W-:Y:S01]  /*1940*/  ISETP.LT.AND P1, PT, RZ, UR4, PT ;  /* 0x00000004ff007c0c */ /* 0x000fe2000bf21270 */
[----:B------:R-:W1:Y:S02]  /*1950*/  SYNCS.PHASECHK.TRANS64.TRYWAIT P0, [R151+UR42], R0 ;  /* 0x00000000970075a7 */ /* 0x000e64000800016a */
[----:B-1-34-:R-:W-:Y:S10]  /*1960*/  @!P0 BRA `(.L_x_20) ;  /* 0x000000b000508947 */ /* 0x01aff40003800000 */
.L_x_320:
[----:B------:R-:W-:Y:S05]  /*1970*/  @P1 BRA `(.L_x_21) ;  /* 0x0000000000401947 */ /* 0x000fea0003800000 */
[----:B-1----:R-:W-:Y:S01]  /*1980*/  MOV R0, 0x0 ;  /* 0x0000000000007802 */ /* 0x002fe20000000f00 */
[----:B------:R-:W-:Y:S01]  /*1990*/  ULDC.64 UR4, c[0x4][0x68] ;  /* 0x01001a0000047ab9 */ /* 0x000fe20000000a00 */
[----:B------:R-:W-:Y:S01]  /*19a0*/  ULDC.64 UR6, c[0x4][0x8] ;  /* 0x0100020000067ab9 */ /* 0x000fe20000000a00 */
[----:B------:R-:W-:Y:S01]  /*19b0*/  IMAD.U32 R4, RZ, RZ, UR4 ;  /* 0x00000004ff047e24 */ /* 0x000fe2000f8e00ff */
[----:B------:R1:W2:Y:S01]  /*19c0*/  LDC.64 R14, c[0x4][R0] ;  /* 0x01000000000e7b82 */ /* 0x0002a20000000a00 */
[----:B------:R-:W-:Y:S01]  /*19d0*/  IMAD.U32 R5, RZ, RZ, UR5 ;  /* 0x00000005ff057e24 */ /* 0x000fe2000f8e00ff */
[----:B------:R-:W-:Y:S01]  /*19e0*/  ULDC.64 UR4, c[0x4][0x70] ;  /* 0x01001c0000047ab9 */ /* 0x000fe20000000a00 */
[----:B------:R-:W-:Y:S02]  /*19f0*/  IMAD.U32 R10, RZ, RZ, UR6 ;  /* 0x00000006ff0a7e24 */ /* 0x000fe4000f8e00ff */
[----:B------:R-:W-:Y:S02]  /*1a00*/  IMAD.U32 R6, RZ, RZ, UR4 ;  /* 0x00000004ff067e24 */ /* 0x000fe4000f8e00ff */
[----:B------:R-:W-:-:S02]  /*1a10*/  IMAD.U32 R7, RZ, RZ, UR5 ;  /* 0x00000005ff077e24 */ /* 0x000fc4000f8e00ff */
[----:B------:R-:W-:Y:S02]  /*1a20*/  IMAD.U32 R11, RZ, RZ, UR7 ;  /* 0x00000007ff0b7e24 */ /* 0x000fe4000f8e00ff */
[----:B------:R-:W-:Y:S02]  /*1a30*/  IMAD.MOV.U32 R8, RZ, RZ, 0x1e1 ;  /* 0x000001e1ff087424 */ /* 0x000fe400078e00ff */
[----:B0-----:R-:W-:Y:S02]  /*1a40*/  IMAD.MOV.U32 R12, RZ, RZ, 0x1 ;  /* 0x00000001ff0c7424 */ /* 0x001fe400078e00ff */
[----:B-1----:R-:W-:-:S07]  /*1a50*/  IMAD.MOV.U32 R13, RZ, RZ, RZ ;  /* 0x000000ffff0d7224 */ /* 0x002fce00078e00ff */
[----:B------:R-:W-:-:S07]  /*1a60*/  LEPC R20, `(.L_x_21) ;  /* 0x000000001014794e */ /* 0x000fce0000000000 */
[----:B--2--5:R-:W-:Y:S05]  /*1a70*/  CALL.ABS.NOINC R14 ;  /* 0x000000000e007343 */ /* 0x024fea0003c00000 */
.L_x_21:
[----:B------:R-:W-:-:S13]  /*1a80*/  ISETP.NE.AND P0, PT, R156, 0x3, PT ;  /* 0x000000039c00780c */ /* 0x000fda0003f05270 */
[----:B------:R-:W-:Y:S05]  /*1a90*/  @!P0 BRA `(.L_x_22) ;  /* 0x0000000000048947 */ /* 0x000fea0003800000 */
[----:B------:R-:W-:Y:S01]  /*1aa0*/  BPT.TRAP 0x1 ;  /* 0x000000040000795c */ /* 0x000fe20000300000 */
.L_x_22:
[----:B------:R-:W-:Y:S02]  /*1ab0*/  IMAD.U32 R3, RZ, RZ, UR38 ;  /* 0x00000026ff037e24 */ /* 0x000fe4000f8e00ff */
[----:B-1----:R-:W-:-:S03]  /*1ac0*/  IMAD.U32 R0, RZ, RZ, UR39 ;  /* 0x00000027ff007e24 */ /* 0x002fc6000f8e00ff */
[----:B------:R-:W-:Y:S02]  /*1ad0*/  LEA R3, R3, UR41, 0x3 ;  /* 0x0000002903037c11 */ /* 0x000fe4000f8e18ff */
[----:B------:R-:W-:-:S04]  /*1ae0*/  SHF.L.U32 R0, R0, 0x1f, RZ ;  /* 0x0000001f00007819 */ /* 0x000fc800000006ff */
[----:B------:R1:W2:Y:S01]  /*1af0*/  SYNCS.PHASECHK.TRANS64.TRYWAIT P1, [R3+URZ], R0 ;  /* 0x00000000030075a7 */ /* 0x0002a2000802017f */
[----:B------:R-:W-:Y:S05]  /*1b00*/  @!P0 BRA `(.L_x_23) ;  /* 0x0000000000048947 */ /* 0x000fea0003800000 */
[----:B------:R-:W-:Y:S01]  /*1b10*/  BPT.TRAP 0x1 ;  /* 0x000000040000795c */ /* 0x000fe20000300000 */
.L_x_23:
[----:B------:R-:W-:-:S05]  /*1b20*/  IMAD.U32 R4, RZ, RZ, UR43 ;  /* 0x0000002bff047e24 */ /* 0x000fca000f8e00ff */
[----:B------:R-:W-:Y:S01]  /*1b30*/  ISETP.GE.AND P2, PT, R4, 0x1, PT ;  /* 0x000000010400780c */ /* 0x000fe20003f46270 */
[----:B--2---:R-:W-:-:S12]  /*1b40*/  @P1 BRA `(.L_x_24) ;  /* 0x0000000000081947 */ /* 0x004fd80003800000 */
[----:B------:R-:W2:Y:S02]  /*1b50*/  SYNCS.PHASECHK.TRANS64.TRYWAIT P1, [R3+URZ], R0 ;  /* 0x00000000030075a7 */ /* 0x000ea4000802017f */
[----:B--2---:R-:W-:Y:S05]  /*1b60*/  @!P1 BRA `(.L_x_25) ;  /* 0x000000ac00e49947 */ /* 0x004fea0003800000 */
.L_x_24:
[----:B------:R-:W-:Y:S05]  /*1b70*/  WARPSYNC.ALL ;  /* 0x0000000000007948 */ /* 0x000fea0003800000 */
[----:B------:R-:W-:Y:S01]  /*1b80*/  UIADD3 UR4, UR41, 0x280, URZ ;  /* 0x0000028029047890 */ /* 0x000fe2000fffe03f */
[----:B------:R-:W-:Y:S01]  /*1b90*/  WARPGROUP.ARRIVE ;  /* 0x00000000000079c5 */ /* 0x000fe20000000000 */
[----:B------:R-:W-:Y:S02]  /*1ba0*/  UIADD3 UR5, UR41, 0xba80, URZ ;  /* 0x0000ba8029057890 */ /* 0x000fe4000fffe03f */
[----:B------:R-:W-:Y:S02]  /*1bb0*/  USHF.R.U32.HI UR4, URZ, 0x4, UR4 ;  /* 0x000000043f047899 */ /* 0x000fe40008011604 */
[----:B------:R-:W-:-:S02]  /*1bc0*/  USHF.R.U32.HI UR5, URZ, 0x4, UR5 ;  /* 0x000000043f057899 */ /* 0x000fc40008011605 */
[----:B------:R-:W-:Y:S02]  /*1bd0*/  ULOP3.LUT UR4, UR4, 0x3fff, URZ, 0xc0, !UPT ;  /* 0x00003fff04047892 */ /* 0x000fe4000f8ec03f */
[----:B------:R-:W-:Y:S02]  /*1be0*/  ULOP3.LUT UR5, UR5, 0x3fff, URZ, 0xc0, !UPT ;  /* 0x00003fff05057892 */ /* 0x000fe4000f8ec03f */
[----:B------:R-:W-:Y:S02]  /*1bf0*/  ULOP3.LUT UR4, UR4, 0x10000, URZ, 0xfc, !UPT ;  /* 0x0001000004047892 */ /* 0x000fe4000f8efc3f */
[----:B------:R-:W-:Y:S02]  /*1c00*/  ULOP3.LUT UR5, UR5, 0x10000, URZ, 0xfc, !UPT ;  /* 0x0001000005057892 */ /* 0x000fe4000f8efc3f */
[----:B------:R-:W-:Y:S02]  /*1c10*/  ULEA UR8, UR38, UR4, 0x7 ;  /* 0x0000000426087291 */ /* 0x000fe4000f8e383f */
[----:B------:R-:W-:Y:S01]  /*1c20*/  UIMAD UR6, UR38, 0x1e0, UR5 ;  /* 0x000001e0260678a4 */ /* 0x000fe2000f8e0205 */
[----:B------:R-:W-:Y:S01]  /*1c30*/  UMOV UR9, 0xc0000010 ;  /* 0xc000001000097882 */ /* 0x000fe20000000000 */
[----:B------:R-:W-:-:S02]  /*1c40*/  UMOV UR11, 0xc0000010 ;  /* 0xc0000010000b7882 */ /* 0x000fc40000000000 */
[----:B------:R-:W-:Y:S02]  /*1c50*/  UIADD3 UR7, UR6, 0x20, URZ ;  /* 0x0000002006077890 */ /* 0x000fe4000fffe03f */
[----:B------:R-:W-:Y:S02]  /*1c60*/  UIADD3 UR12, UR6, 0x40, URZ ;  /* 0x00000040060c7890 */ /* 0x000fe4000fffe03f */
[----:B------:R-:W-:Y:S01]  /*1c70*/  UMOV UR10, UR6 ;  /* 0x00000006000a7c82 */ /* 0x000fe20008000000 */
[----:B------:R-:W-:Y:S01]  /*1c80*/  UIADD3 UR13, UR6, 0x60, URZ ;  /* 0x00000060060d7890 */ /* 0x000fe2000fffe03f */
[----:B------:R-:W-:Y:S01]  /*1c90*/  HGMMA.64x16x16.F32 R136, gdesc[UR8], RZ, !UPT, gsb0 ;  /* 0x00200000088879f0 */ /* 0x000fe2000c0008ff */
[----:B------:R-:W-:Y:S01]  /*1ca0*/  UMOV UR10, UR7 ;  /* 0x00000007000a7c82 */ /* 0x000fe20008000000 */
[----:B------:R-:W-:Y:S01]  /*1cb0*/  UMOV UR11, 0xc0000010 ;  /* 0xc0000010000b7882 */ /* 0x000fe20000000000 */
[----:B------:R-:W-:Y:S01]  /*1cc0*/  UIADD3 UR7, UR6, 0x80, URZ ;  /* 0x0000008006077890 */ /* 0x000fe2000fffe03f */
[----:B------:R-:W-:-:S02]  /*1cd0*/  WARPGROUP.DEPBAR.LE gsb0, 0x0 ;  /* 0x00008000000079c5 */ /* 0x000fc40000010000 */
[----:B------:R-:W-:-:S06]  /*1ce0*/  WARPGROUP.ARRIVE ;  /* 0x00000000000079c5 */ /* 0x000fcc0000000000 */
[----:B------:R-:W-:Y:S01]  /*1cf0*/  HGMMA.64x16x16.F32 R128, gdesc[UR8], RZ, !UPT, gsb0 ;  /* 0x00200000088079f0 */ /* 0x000fe2000c0008ff */
[----:B------:R-:W-:Y:S01]  /*1d00*/  UMOV UR10, UR12 ;  /* 0x0000000c000a7c82 */ /* 0x000fe20008000000 */
[----:B------:R-:W-:Y:S01]  /*1d10*/  UMOV UR11, 0xc0000010 ;  /* 0xc0000010000b7882 */ /* 0x000fe20000000000 */
[----:B------:R-:W-:Y:S01]  /*1d20*/  UIADD3 UR12, UR6, 0xa0, URZ ;  /* 0x000000a0060c7890 */ /* 0x000fe2000fffe03f */
[----:B------:R-:W-:Y:S02]  /*1d30*/  WARPGROUP.DEPBAR.LE gsb0, 0x0 ;  /* 0x00008000000079c5 */ /* 0x000fe40000010000 */
        /* <DEDUP_REMOVED lines=46> */
[----:B------:R-:W-:Y:S02]  /*2020*/  UIADD3 UR7, UR6, 0x1a0, URZ ;  /* 0x000001a006077890 */ /* 0x000fe4000fffe03f */
[----:B------:R-:W-:Y:S01]  /*2030*/  UIADD3 UR6, UR6, 0x1c0, URZ ;  /* 0x000001c006067890 */ /* 0x000fe2000fffe03f */
[----:B------:R-:W-:Y:S02]  /*2040*/  WARPGROUP.DEPBAR.LE gsb0, 0x0 ;  /* 0x00008000000079c5 */ /* 0x000fe40000010000 */
[----:B------:R-:W-:-:S06]  /*2050*/  WARPGROUP.ARRIVE ;  /* 0x00000000000079c5 */ /* 0x000fcc0000000000 */
[----:B------:R-:W-:Y:S01]  /*2060*/  HGMMA.64x16x16.F32 R56, gdesc[UR8], RZ, !UPT, gsb0 ;  /* 0x00200000083879f0 */ /* 0x000fe2000c0008ff */
[----:B------:R-:W-:Y:S01]  /*2070*/  UMOV UR10, UR12 ;  /* 0x0000000c000a7c82 */ /* 0x000fe20008000000 */
[----:B------:R-:W-:Y:S01]  /*2080*/  UMOV UR11, 0xc0000010 ;  /* 0xc0000010000b7882 */ /* 0x000fe20000000000 */
        /* <DEDUP_REMOVED lines=17> */
[----:B------:R-:W-:Y:S03]  /*21a0*/  HGMMA.64x16x16.F32 R24, gdesc[UR8], RZ, !UPT, gsb0 ;  /* 0x00200000081879f0 */ /* 0x000fe6000c0008ff */
[----:B------:R-:W-:Y:S02]  /*21b0*/  WARPGROUP.DEPBAR.LE gsb0, 0x0 ;  /* 0x00008000000079c5 */ /* 0x000fe40000010000 */
[----:B------:R-:W-:Y:S05]  /*21c0*/  @!P2 BRA `(.L_x_26) ;  /* 0x00000008000ca947 */ /* 0x000fea0003800000 */
[----:B------:R-:W-:Y:S01]  /*21d0*/  UIADD3 UR6, UR38, 0x1, URZ ;  /* 0x0000000126067890 */ /* 0x000fe2000fffe03f */
[----:B-12---:R-:W-:Y:S02]  /*21e0*/  IMAD.U32 R0, RZ, RZ, UR43 ;  /* 0x0000002bff007e24 */ /* 0x006fe4000f8e00ff */
[----:B------:R-:W-:Y:S01]  /*21f0*/  IMAD.U32 R3, RZ, RZ, UR38 ;  /* 0x00000026ff037e24 */ /* 0x000fe2000f8e00ff */
[----:B------:R-:W-:-:S04]  /*2200*/  UISETP.NE.AND UP0, UPT, UR6, 0x17, UPT ;  /* 0x000000170600788c */ /* 0x000fc8000bf05270 */
[----:B------:R-:W-:Y:S02]  /*2210*/  USEL UR7, URZ, 0x1, UP0 ;  /* 0x000000013f077887 */ /* 0x000fe40008000000 */
[----:B------:R-:W-:Y:S02]  /*2220*/  USEL UR6, UR6, URZ, UP0 ;  /* 0x0000003f06067287 */ /* 0x000fe40008000000 */
[----:B------:R-:W-:-:S06]  /*2230*/  ULOP3.LUT UR7, UR39, UR7, URZ, 0x3c, !UPT ;  /* 0x0000000727077292 */ /* 0x000fcc000f8e3c3f */
[----:B------:R-:W-:-:S07]  /*2240*/  IMAD.U32 R6, RZ, RZ, UR7 ;  /* 0x00000007ff067e24 */ /* 0x000fce000f8e00ff */
.L_x_33:
[----:B------:R-:W-:Y:S05]  /*2250*/  @!P0 BRA `(.L_x_27) ;  /* 0x0000000000048947 */ /* 0x000fea0003800000 */
[----:B------:R-:W-:Y:S01]  /*2260*/  BPT.TRAP 0x1 ;  /* 0x000000040000795c */ /* 0x000fe20000300000 */
.L_x_27:
[----:B------:R-:W-:Y:S01]  /*2270*/  ULEA UR7, UR6, UR41, 0x3 ;  /* 0x0000002906077291 */ /* 0x000fe2000f8e183f */
[----:B------:R-:W-:-:S08]  /*2280*/  SHF.L.U32 R4, R6, 0x1f, RZ ;  /* 0x0000001f06047819 */ /* 0x000fd000000006ff */
[----:B------:R1:W2:Y:S01]  /*2290*/  SYNCS.PHASECHK.TRANS64.TRYWAIT P1, [UR7], R4 ;  /* 0x00000004ff0075a7 */ /* 0x0002a20008020147 */
[----:B------:R-:W-:Y:S05]  /*22a0*/  @!P0 BRA `(.L_x_28) ;  /* 0x0000000000048947 */ /* 0x000fea0003800000 */
[----:B------:R-:W-:Y:S01]  /*22b0*/  BPT.TRAP 0x1 ;  /* 0x000000040000795c */ /* 0x000fe20000300000 */
.L_x_28:
[----:B--2---:R-:W-:Y:S05]  /*22c0*/  @P1 BRA `(.L_x_29) ;  /* 0x0000000000081947 */ /* 0x004fea0003800000 */
[----:B------:R-:W2:Y:S02]  /*22d0*/  SYNCS.PHASECHK.TRANS64.TRYWAIT P1, [UR7], R4 ;  /* 0x00000004ff0075a7 */ /* 0x000ea40008020147 */
[----:B--2---:R-:W-:Y:S05]  /*22e0*/  @!P1 BRA `(.L_x_30) ;  /* 0x000000a800189947 */ /* 0x004fea0003800000 */
.L_x_29:
[----:B------:R-:W-:Y:S01]  /*22f0*/  ULEA UR12, UR6, UR4, 0x7 ;  /* 0x00000004060c7291 */ /* 0x000fe2000f8e383f */
[----:B------:R-:W-:Y:S01]  /*2300*/  WARPGROUP.ARRIVE ;  /* 0x00000000000079c5 */ /* 0x000fe20000000000 */
[----:B------:R-:W-:Y:S01]  /*2310*/  UIMAD UR8, UR6, 0x1e0, UR5 ;  /* 0x000001e0060878a4 */ /* 0x000fe2000f8e0205 */
[----:B------:R-:W-:Y:S01]  /*2320*/  UMOV UR13, 0xc0000010 ;  /* 0xc0000010000d7882 */ /* 0x000fe20000000000 */
[----:B------:R-:W-:Y:S02]  /*2330*/  UMOV UR15, 0xc0000010 ;  /* 0xc0000010000f7882 */ /* 0x000fe40000000000 */
[----:B------:R-:W-:Y:S02]  /*2340*/  UIADD3 UR7, UR8, 0x20, URZ ;  /* 0x0000002008077890 */ /* 0x000fe4000fffe03f */
[----:B------:R-:W-:Y:S02]  /*2350*/  UIADD3 UR9, UR8, 0x40, URZ ;  /* 0x0000004008097890 */ /* 0x000fe4000fffe03f */
[----:B------:R-:W-:Y:S01]  /*2360*/  UMOV UR14, UR8 ;  /* 0x00000008000e7c82 */ /* 0x000fe20008000000 */
[----:B------:R-:W-:Y:S01]  /*2370*/  UIADD3 UR10, UR8, 0x60, URZ ;  /* 0x00000060080a7890 */ /* 0x000fe2000fffe03f */
[----:B------:R-:W-:Y:S01]  /*2380*/  HGMMA.64x16x16.F32 R136, gdesc[UR12], R136, gsb0 ;  /* 0x002000000c8879f0 */ /* 0x000fe20008000888 */
[----:B------:R-:W-:Y:S01]  /*2390*/  UMOV UR14, UR7 ;  /* 0x00000007000e7c82 */ /* 0x000fe20008000000 */
[----:B------:R-:W-:Y:S01]  /*23a0*/  UMOV UR15, 0xc0000010 ;  /* 0xc0000010000f7882 */ /* 0x000fe20000000000 */
[----:B------:R-:W-:Y:S01]  /*23b0*/  UIADD3 UR7, UR8, 0x80, URZ ;  /* 0x0000008008077890 */ /* 0x000fe2000fffe03f */
[----:B------:R-:W-:-:S02]  /*23c0*/  WARPGROUP.DEPBAR.LE gsb0, 0x0 ;  /* 0x00008000000079c5 */ /* 0x000fc40000010000 */
[----:B------:R-:W-:-:S06]  /*23d0*/  WARPGROUP.ARRIVE ;  /* 0x00000000000079c5 */ /* 0x000fcc0000000000 */
[----:B------:R-:W-:Y:S01]  /*23e0*/  HGMMA.64x16x16.F32 R128, gdesc[UR12], R128, gsb0 ;  /* 0x002000000c8079f0 */ /* 0x000fe20008000880 */
[----:B------:R-:W-:Y:S01]  /*23f0*/  UMOV UR14, UR9 ;  /* 0x00000009000e7c82 */ /* 0x000fe20008000000 */
[----:B------:R-:W-:Y:S01]  /*2400*/  UMOV UR15, 0xc0000010 ;  /* 0xc0000010000f7882 */ /* 0x000fe20000000000 */
[----:B------:R-:W-:Y:S01]  /*2410*/  UIADD3 UR9, UR8, 0xa0, URZ ;  /* 0x000000a008097890 */ /* 0x000fe2000fffe03f */
[----:B------:R-:W-:Y:S02]  /*2420*/  WARPGROUP.DEPBAR.LE gsb0, 0x0 ;  /* 0x00008000000079c5 */ /* 0x000fe40000010000 */
        /* <DEDUP_REMOVED lines=46> */
[----:B------:R-:W-:Y:S02]  /*2710*/  UIADD3 UR7, UR8, 0x1a0, URZ ;  /* 0x000001a008077890 */ /* 0x000fe4000fffe03f */
[----:B------:R-:W-:Y:S01]  /*2720*/  UIADD3 UR8, UR8, 0x1c0, URZ ;  /* 0x000001c008087890 */ /* 0x000fe2000fffe03f */
[----:B------:R-:W-:Y:S02]  /*2730*/  WARPGROUP.DEPBAR.LE gsb0, 0x0 ;  /* 0x00008000000079c5 */ /* 0x000fe40000010000 */
[----:B------:R-:W-:-:S06]  /*2740*/  WARPGROUP.ARRIVE ;  /* 0x00000000000079c5 */ /* 0x000fcc0000000000 */
[----:B------:R-:W-:Y:S01]  /*2750*/  HGMMA.64x16x16.F32 R56, gdesc[UR12], R56, gsb0 ;  /* 0x002000000c3879f0 */ /* 0x000fe20008000838 */
[----:B------:R-:W-:Y:S01]  /*2760*/  UMOV UR14, UR9 ;  /* 0x00000009000e7c82 */ /* 0x000fe20008000000 */
[----:B------:R-:W-:Y:S01]  /*2770*/  UMOV UR15, 0xc0000010 ;  /* 0xc0000010000f7882 */ /* 0x000fe20000000000 */
        /* <DEDUP_REMOVED lines=17> */
[----:B------:R-:W-:Y:S03]  /*2890*/  HGMMA.64x16x16.F32 R24, gdesc[UR12], R24, gsb0 ;  /* 0x002000000c1879f0 */ /* 0x000fe60008000818 */
[----:B------:R-:W-:Y:S02]  /*28a0*/  WARPGROUP.DEPBAR.LE gsb0, 0x0 ;  /* 0x00008000000079c5 */ /* 0x000fe40000010000 */
[----:B------:R-:W-:Y:S05]  /*28b0*/  @!P0 BRA `(.L_x_31) ;  /* 0x0000000000048947 */ /* 0x000fea0003800000 */
[----:B------:R-:W-:Y:S01]  /*28c0*/  BPT.TRAP 0x1 ;  /* 0x000000040000795c */ /* 0x000fe20000300000 */
.L_x_31:
[----:B------:R-:W-:-:S13]  /*28d0*/  ISETP.NE.AND P1, PT, R146, RZ, PT ;  /* 0x000000ff9200720c */ /* 0x000fda0003f25270 */
[----:B-12---:R-:W-:-:S05]  /*28e0*/  @P1 LEA R4, R3, UR41, 0x3 ;  /* 0x0000002903041c11 */ /* 0x006fca000f8e18ff */
[----:B------:R-:W-:-:S05]  /*28f0*/  @P1 VIADD R4, R4, 0xb8 ;  /* 0x000000b804041836 */ /* 0x000fca0000000000 */
[----:B------:R-:W-:-:S04]  /*2900*/  @P1 PRMT R4, R147, 0x654, R4 ;  /* 0x0000065493041816 */ /* 0x000fc80000000004 */
[----:B------:R1:W-:Y:S01]  /*2910*/  @P1 SYNCS.ARRIVE.TRANS64.RED.A1T0 RZ, [R4+URZ], RZ ;  /* 0x000000ff04ff19a7 */ /* 0x0003e2000810043f */
[----:B------:R-:W-:-:S13]  /*2920*/  ISETP.GT.U32.AND P1, PT, R16, 0x1, PT ;  /* 0x000000011000780c */ /* 0x000fda0003f24070 */
[----:B-1----:R-:W-:Y:S05]  /*2930*/  @P1 BRA `(.L_x_32) ;  /* 0x0000000000041947 */ /* 0x002fea0003800000 */
[----:B------:R-:W-:Y:S01]  /*2940*/  BPT.TRAP 0x1 ;  /* 0x000000040000795c */ /* 0x000fe20000300000 */
.L_x_32:
[----:B------:R-:W-:Y:S01]  /*2950*/  UIADD3 UR6, UR6, 0x1, URZ ;  /* 0x0000000106067890 */ /* 0x000fe2000fffe03f */
[C---:B------:R-:W-:Y:S01]  /*2960*/  ISETP.GT.AND P2, PT, R0.reuse, 0x1, PT ;  /* 0x000000010000780c */ /* 0x040fe20003f44270 */
[----:B------:R-:W-:Y:S02]  /*2970*/  VIADD R3, R3, 0x1 ;  /* 0x0000000103037836 */ /* 0x000fe40000000000 */
[----:B------:R-:W-:Y:S01]  /*2980*/  UISETP.NE.AND UP0, UPT, UR6, 0x17, UPT ;  /* 0x000000170600788c */ /* 0x000fe2000bf05270 */
[----:B------:R-:W-:Y:S02]  /*2990*/  VIADD R0, R0, 0xffffffff ;  /* 0xffffffff00007836 */ /* 0x000fe40000000000 */
[C---:B------:R-:W-:Y:S01]  /*29a0*/  ISETP.NE.AND P1, PT, R3.reuse, 0x17, PT ;  /* 0x000000170300780c */ /* 0x040fe20003f25270 */
[----:B------:R-:W-:Y:S02]  /*29b0*/  USEL UR7, URZ, 0x1, UP0 ;  /* 0x000000013f077887 */ /* 0x000fe40008000000 */
[----:B------:R-:W-:Y:S01]  /*29c0*/  USEL UR6, UR6, URZ, UP0 ;  /* 0x0000003f06067287 */ /* 0x000fe20008000000 */
[----:B------:R-:W-:-:S03]  /*29d0*/  SEL R3, R3, RZ, P1 ;  /* 0x000000ff03037207 */ /* 0x000fc60000800000 */
[----:B------:R-:W-:Y:S01]  /*29e0*/  LOP3.LUT R6, R6, UR7, RZ, 0x3c, !PT ;  /* 0x0000000706067c12 */ /* 0x000fe2000f8e3cff */
[----:B------:R-:W-:Y:S07]  /*29f0*/  @P2 BRA `(.L_x_33) ;  /* 0xfffffff800142947 */ /* 0x000fee000383ffff */
.L_x_26:
[----:B-12---:R-:W1:Y:S01]  /*2a00*/  LDC R0, c[0x0][0x28c] ;  /* 0x0000a300ff007b82 */ /* 0x006e620000000800 */
[----:B------:R2:W-:Y:S01]  /*2a10*/  SYNCS.ARRIVE.TRANS64.A1T0 RZ, [R152+UR45], RZ ;  /* 0x000000ff98ff79a7 */ /* 0x0005e2000810002d */
[----:B-1----:R-:W-:-:S13]  /*2a20*/  ISETP.GE.AND P1, PT, R0, 0x1, PT ;  /* 0x000000010000780c */ /* 0x002fda0003f26270 */
[----:B--2---:R-:W-:Y:S05]  /*2a30*/  @!P1 BRA `(.L_x_34) ;  /* 0x0000000000449947 */ /* 0x004fea0003800000 */
[----:B------:R-:W-:Y:S05]  /*2a40*/  @!P0 BRA `(.L_x_35) ;  /* 0x0000000000048947 */ /* 0x000fea0003800000 */
[----:B------:R-:W-:Y:S01]  /*2a50*/  BPT.TRAP 0x1 ;  /* 0x000000040000795c */ /* 0x000fe20000300000 */
.L_x_35:
[----:B------:R-:W-:-:S13]  /*2a60*/  ISETP.NE.AND P0, PT, R146, RZ, PT ;  /* 0x000000ff9200720c */ /* 0x000fda0003f05270 */
[----:B------:R-:W-:-:S05]  /*2a70*/  VOTEU.ANY UP0, P0 ;  /* 0x00000000003f7886 */ /* 0x000fca0000000100 */
[----:B------:R-:W-:-:S06]  /*2a80*/  @UP0 UIADD3 UR4, UR43, UR38, URZ ;  /* 0x000000262b040290 */ /* 0x000fcc000fffe03f */
[----:B------:R-:W-:Y:S02]  /*2a90*/  IMAD.U32 R4, RZ, RZ, UR4 ;  /* 0x00000004ff047e24 */ /* 0x000fe4000f8e00ff */
[----:B------:R-:W-:Y:S02]  /*2aa0*/  IMAD.U32 R3, RZ, RZ, UR4 ;  /* 0x00000004ff037e24 */ /* 0x000fe4000f8e00ff */
[----:B------:R-:W-:-:S05]  /*2ab0*/  @P0 IMAD.WIDE.U32 R4, R4, -0x4de9bd37, RZ ;  /* 0xb21642c904040825 */ /* 0x000fca00078e00ff */
[----:B------:R-:W-:-:S05]  /*2ac0*/  @P0 SHF.R.U32.HI R0, RZ, 0x4, R5 ;  /* 0x00000004ff000819 */ /* 0x000fca0000011605 */
[----:B------:R-:W-:-:S05]  /*2ad0*/  @P0 IMAD R0, R0, -0x17, R3 ;  /* 0xffffffe900000824 */ /* 0x000fca00078e0203 */
[----:B------:R-:W-:-:S05]  /*2ae0*/  @P0 LEA R0, R0, UR41, 0x3 ;  /* 0x0000002900000c11 */ /* 0x000fca000f8e18ff */
[----:B------:R-:W-:-:S05]  /*2af0*/  @P0 VIADD R0, R0, 0xb8 ;  /* 0x000000b800000836 */ /* 0x000fca0000000000 */
[----:B------:R-:W-:-:S04]  /*2b00*/  @P0 PRMT R0, R147, 0x654, R0 ;  /* 0x0000065493000816 */ /* 0x000fc80000000000 */
[----:B------:R1:W-:Y:S01]  /*2b10*/  @P0 SYNCS.ARRIVE.TRANS64.RED.A1T0 RZ, [R0+URZ], RZ ;  /* 0x000000ff00ff09a7 */ /* 0x0003e2000810043f */
[----:B------:R-:W-:-:S13]  /*2b20*/  ISETP.GT.U32.AND P0, PT, R16, 0x1, PT ;  /* 0x000000011000780c */ /* 0x000fda0003f04070 */
[----:B-1----:R-:W-:Y:S05]  /*2b30*/  @P0 BRA `(.L_x_34) ;  /* 0x0000000000040947 */ /* 0x002fea0003800000 */
[----:B------:R-:W-:Y:S01]  /*2b40*/  BPT.TRAP 0x1 ;  /* 0x000000040000795c */ /* 0x000fe20000300000 */
.L_x_34:
[----:B------:R-:W-:Y:S01]  /*2b50*/  SHF.L.U32 R0, R157, 0x1f, RZ ;  /* 0x0000001f9d007819 */ /* 0x000fe200000006ff */
[----:B------:R-:W-:Y:S01]  /*2b60*/  UIADD3 UR38, UR44, UR38, URZ ;  /* 0x000000262c267290 */ /* 0x000fe2000fffe03f */
[----:B------:R-:W1:Y:S01]  /*2b70*/  LDC R9, c[0x0][0x288] ;  /* 0x0000a200ff097b82 */ /* 0x000e620000000800 */
[----:B------:R-:W-:Y:S01]  /*2b80*/  UISETP.GE.U32.AND UP1, UPT, UR44, 0x17, UPT ;  /* 0x000000172c00788c */ /* 0x000fe2000bf26070 */
[----:B------:R-:W-:Y:S01]  /*2b90*/  IMAD.SHL.U32 R10, R150, 0x2, RZ ;  /* 0x00000002960a7824 */ /* 0x000fe200078e00ff */
[----:B------:R-:W-:Y:S02]  /*2ba0*/  UISETP.GT.U32.AND UP0, UPT, UR38, 0x16, UPT ;  /* 0x000000162600788c */ /* 0x000fe4000bf04070 */
[----:B------:R-:W-:Y:S02]  /*2bb0*/  UIMAD.WIDE.U32 UR4, UR38, -0x4de9bd37, URZ ;  /* 0xb21642c9260478a5 */ /* 0x000fe4000f8e003f */
[----:B------:R-:W-:Y:S01]  /*2bc0*/  UISETP.LT.U32.AND UP0, UPT, UR44, 0x17, UP0 ;  /* 0x000000172c00788c */ /* 0x000fe20008701070 */
[----:B------:R-:W2:Y:S01]  /*2bd0*/  SYNCS.PHASECHK.TRANS64.TRYWAIT P0, [R151+UR42+0x10], R0 ;  /* 0x00001000970075a7 */ /* 0x000ea2000800016a */
[----:B------:R-:W-:Y:S01]  /*2be0*/  USHF.R.U32.HI UR4, URZ, 0x4, UR5 ;  /* 0x000000043f047899 */ /* 0x000fe20008011605 */
[----:B------:R-:W-:Y:S01]  /*2bf0*/  SHF.R.S32.HI R11, RZ, 0x1f, R10 ;  /* 0x0000001fff0b7819 */ /* 0x000fe2000001140a */
[----:B------:R-:W-:-:S02]  /*2c00*/  USEL UR6, URZ, 0x1, !UP0 ;  /* 0x000000013f067887 */ /* 0x000fc4000c000000 */
[----:B------:R-:W-:Y:S02]  /*2c10*/  UIMAD UR38, UR4, -0x17, UR38 ;  /* 0xffffffe9042678a4 */ /* 0x000fe4000f8e0226 */
[----:B------:R-:W-:-:S04]  /*2c20*/  ULOP3.LUT UR39, UR39, UR6, URZ, 0x3c, !UPT ;  /* 0x0000000627277292 */ /* 0x000fc8000f8e3c3f */
[----:B------:R-:W-:Y:S01]  /*2c30*/  @UP1 ULOP3.LUT UR39, UR39, 0x1, UR4, 0x78, !UPT ;  /* 0x0000000127271892 */ /* 0x000fe2000f8e7804 */
[----:B-12---:R-:W-:Y:S11]  /*2c40*/  @!P0 BRA `(.L_x_36) ;  /* 0x0000009c00d88947 */ /* 0x006ff60003800000 */
.L_x_321:
[----:B------:R-:W-:Y:S01]  /*2c50*/  IMAD.SHL.U32 R8, R19, 0x40, RZ ;  /* 0x0000004013087824 */ /* 0x000fe200078e00ff */
[----:B------:R-:W-:Y:S01]  /*2c60*/  ULDC UR6, c[0x0][0x284] ;  /* 0x0000a10000067ab9 */ /* 0x000fe20000000800 */
[----:B0-----:R-:W-:Y:S01]  /*2c70*/  IMAD R12, R22, 0xf0, RZ ;  /* 0x000000f0160c7824 */ /* 0x001fe200078e02ff */
[----:B------:R-:W-:Y:S01]  /*2c80*/  SHF.R.S32.HI R161, RZ, 0x1f, R2 ;  /* 0x0000001fffa17819 */ /* 0x000fe20000011402 */
[----:B------:R-:W-:Y:S01]  /*2c90*/  ULDC.64 UR4, c[0x0][0x5d0] ;  /* 0x0001740000047ab9 */ /* 0x000fe20000000a00 */
[----:B------:R-:W-:Y:S01]  /*2ca0*/  ISETP.GE.AND P0, PT, R8, UR6, PT ;  /* 0x0000000608007c0c */ /* 0x000fe2000bf06270 */
[----:B------:R-:W-:Y:S01]  /*2cb0*/  IMAD.WIDE.U32 R4, R2, UR4, R10 ;  /* 0x0000000402047c25 */ /* 0x000fe2000f8e000a */
[----:B------:R-:W-:Y:S02]  /*2cc0*/  SHF.R.S32.HI R13, RZ, 0x1f, R12 ;  /* 0x0000001fff0d7819 */ /* 0x000fe4000001140c */
[C---:B------:R-:W-:Y:S01]  /*2cd0*/  ISETP.GE.OR P0, PT, R12.reuse, R9, P0 ;  /* 0x000000090c00720c */ /* 0x040fe20000706670 */
[----:B------:R-:W-:Y:S01]  /*2ce0*/  IMAD R3, R161, UR4, RZ ;  /* 0x00000004a1037c24 */ /* 0x000fe2000f8e02ff */
[----:B------:R-:W-:-:S03]  /*2cf0*/  IADD3 R6, P1, R12, R4, RZ ;  /* 0x000000040c067210 */ /* 0x000fc60007f3e0ff */
[----:B------:R-:W-:-:S05]  /*2d00*/  IMAD R3, R2, UR5, R3 ;  /* 0x0000000502037c24 */ /* 0x000fca000f8e0203 */
[----:B------:R-:W-:-:S03]  /*2d10*/  IADD3.X R7, R13, R5, R3, P1, !PT ;  /* 0x000000050d077210 */ /* 0x000fc60000ffe403 */
[----:B------:R-:W-:Y:S05]  /*2d20*/  @P0 BRA `(.L_x_37) ;  /* 0x0000007800f40947 */ /* 0x000fea0003800000 */
[----:B------:R-:W0:Y:S01]  /*2d30*/  LDC.64 R4, c[0x0][0x5c8] ;  /* 0x00017200ff047b82 */ /* 0x000e220000000a00 */
[----:B-----5:R-:W-:Y:S01]  /*2d40*/  FSETP.NEU.AND P0, PT, R144, RZ, PT ;  /* 0x000000ff9000720b */ /* 0x020fe20003f0d000 */
[----:B------:R-:W-:Y:S01]  /*2d50*/  IMAD R3, R150, -0x2, R9 ;  /* 0xfffffffe96037824 */ /* 0x000fe200078e0209 */
[----:B------:R-:W-:Y:S01]  /*2d60*/  BSSY B0, `(.L_x_37) ;  /* 0x00007b9000007945 */ /* 0x000fe20003800000 */
[----:B------:R-:W-:-:S04]  /*2d70*/  IMAD.WIDE R158, R19, 0x40, R148 ;  /* 0x00000040139e7825 */ /* 0x000fc800078e0294 */
[----:B-1----:R-:W-:Y:S02]  /*2d80*/  IMAD.IADD R0, R3, 0x1, -R12 ;  /* 0x0000000103007824 */ /* 0x002fe400078e0a0c */
[----:B------:R-:W-:-:S03]  /*2d90*/  IMAD.IADD R3, R155, 0x1, -R8 ;  /* 0x000000019b037824 */ /* 0x000fc600078e0a08 */
[----:B------:R-:W-:-:S04]  /*2da0*/  ISETP.GT.AND P1, PT, R0, RZ, PT ;  /* 0x000000ff0000720c */ /* 0x000fc80003f24270 */
[----:B------:R-:W-:Y:S01]  /*2db0*/  ISETP.GT.AND P2, PT, R3, RZ, P1 ;  /* 0x000000ff0300720c */ /* 0x000fe20000f44270 */
[-C--:B0-----:R-:W-:Y:S02]  /*2dc0*/  IMAD R8, R159, R4.reuse, RZ ;  /* 0x000000049f087224 */ /* 0x081fe400078e02ff */
[----:B------:R-:W-:-:S04]  /*2dd0*/  IMAD.WIDE.U32 R6, R158, R4, R6 ;  /* 0x000000049e067225 */ /* 0x000fc800078e0006 */
[----:B------:R-:W-:-:S04]  /*2de0*/  IMAD R9, R158, R5, R8 ;  /* 0x000000059e097224 */ /* 0x000fc800078e0208 */
[----:B------:R-:W-:Y:S01]  /*2df0*/  IMAD.IADD R9, R7, 0x1, R9 ;  /* 0x0000000107097824 */ /* 0x000fe200078e0209 */
[----:B------:R-:W-:Y:S06]  /*2e00*/  @!P0 BRA `(.L_x_38) ;  /* 0x0000005000508947 */ /* 0x000fec0003800000 */
[----:B------:R-:W0:Y:S01]  /*2e10*/  LDC.64 R20, c[0x0][0x5b8] ;  /* 0x00016e00ff147b82 */ /* 0x000e220000000a00 */
[----:B------:R-:W-:-:S07]  /*2e20*/  ULDC.64 UR4, c[0x0][0x5c0] ;  /* 0x0001700000047ab9 */ /* 0x000fce0000000a00 */
[----:B------:R-:W1:Y:S08]  /*2e30*/  LDC.64 R162, c[0x0][0x5b0] ;  /* 0x00016c00ffa27b82 */ /* 0x000e700000000a00 */
[----:B------:R-:W2:Y:S01]  /*2e40*/  LDC.64 R14, c[0x0][0x5a8] ;  /* 0x00016a00ff0e7b82 */ /* 0x000ea20000000a00 */
[-C--:B0-----:R-:W-:Y:S02]  /*2e50*/  IMAD R7, R161, R20.reuse, RZ ;  /* 0x00000014a1077224 */ /* 0x081fe400078e02ff */
[----:B------:R-:W-:-:S04]  /*2e60*/  IMAD.WIDE.U32 R160, R2, R20, R10 ;  /* 0x0000001402a07225 */ /* 0x000fc800078e000a */
[----:B------:R-:W-:Y:S01]  /*2e70*/  IMAD R169, R2, R21, R7 ;  /* 0x0000001502a97224 */ /* 0x000fe200078e0207 */
[----:B------:R-:W-:Y:S01]  /*2e80*/  IADD3 R160, P0, R12, R160, RZ ;  /* 0x000000a00ca07210 */ /* 0x000fe20007f1e0ff */
[----:B-1----:R-:W-:-:S03]  /*2e90*/  IMAD R7, R159, R162, RZ ;  /* 0x000000a29f077224 */ /* 0x002fc600078e02ff */
[----:B------:R-:W-:Y:S01]  /*2ea0*/  IADD3.X R161, R13, R161, R169, P0, !PT ;  /* 0x000000a10da17210 */ /* 0x000fe200007fe4a9 */
[C---:B------:R-:W-:Y:S02]  /*2eb0*/  IMAD R171, R158.reuse, R163, R7 ;  /* 0x000000a39eab7224 */ /* 0x040fe400078e0207 */
[----:B------:R-:W-:-:S04]  /*2ec0*/  IMAD.WIDE.U32 R164, R158, R162, R160 ;  /* 0x000000a29ea47225 */ /* 0x000fc800078e00a0 */
[----:B------:R-:W-:Y:S01]  /*2ed0*/  IMAD.IADD R7, R165, 0x1, R171 ;  /* 0x00000001a5077824 */ /* 0x000fe200078e02ab */
[----:B--2---:R-:W-:-:S04]  /*2ee0*/  LEA R166, P0, R164, R14, 0x1 ;  /* 0x0000000ea4a67211 */ /* 0x004fc800078008ff */
[----:B------:R-:W-:-:S05]  /*2ef0*/  LEA.HI.X R167, R164, R15, R7, 0x1, P0 ;  /* 0x0000000fa4a77211 */ /* 0x000fca00000f0c07 */
[----:B------:R-:W2:Y:S01]  /*2f00*/  @P2 LDG.E.LTC128B.U16 R19, desc[UR36][R166.64] ;  /* 0x00000024a6132981 */ /* 0x000ea2000c1e1520 */
[----:B------:R-:W-:Y:S01]  /*2f10*/  IMAD.WIDE.U32 R164, R158, R162, R12 ;  /* 0x000000a29ea47225 */ /* 0x000fe200078e000c */
[----:B------:R-:W-:Y:S02]  /*2f20*/  BSSY B1, `(.L_x_39) ;  /* 0x0000014000017945 */ /* 0x000fe40003800000 */
[----:B------:R-:W-:-:S04]  /*2f30*/  IADD3 R164, P0, R10, R164, RZ ;  /* 0x000000a40aa47210 */ /* 0x000fc80007f1e0ff */
[----:B------:R-:W-:Y:S02]  /*2f40*/  IADD3.X R165, R11, R171, R165, P0, !PT ;  /* 0x000000ab0ba57210 */ /* 0x000fe400007fe4a5 */
[----:B------:R-:W-:Y:S01]  /*2f50*/  LEA R8, P0, R6, UR4, 0x1 ;  /* 0x0000000406087c11 */ /* 0x000fe2000f8008ff */
[----:B------:R-:W-:-:S03]  /*2f60*/  IMAD.WIDE.U32 R164, R2, R20, R164 ;  /* 0x0000001402a47225 */ /* 0x000fc600078e00a4 */
[----:B------:R-:W-:Y:S02]  /*2f70*/  LEA.HI.X R9, R6, UR5, R9, 0x1, P0 ;  /* 0x0000000506097c11 */ /* 0x000fe400080f0c09 */
[----:B------:R-:W-:Y:S02]  /*2f80*/  ISETP.GT.AND P0, PT, R0, 0x1, PT ;  /* 0x000000010000780c */ /* 0x000fe40003f04270 */
[----:B------:R-:W-:Y:S02]  /*2f90*/  LEA R6, P4, R164, R14, 0x1 ;  /* 0x0000000ea4067211 */ /* 0x000fe400078808ff */
[----:B------:R-:W-:Y:S01]  /*2fa0*/  ISETP.GT.AND P3, PT, R3, RZ, P0 ;  /* 0x000000ff0300720c */ /* 0x000fe20000764270 */
[----:B--2---:R-:W-:-:S05]  /*2fb0*/  HADD2.F32 R7, -RZ, R19.H0_H0 ;  /* 0x20000013ff077230 */ /* 0x004fca0000004100 */
[----:B------:R-:W-:-:S04]  /*2fc0*/  FMUL R7, R7, R144 ;  /* 0x0000009007077220 */ /* 0x000fc80000400000 */
[----:B------:R-:W-:-:S05]  /*2fd0*/  FFMA R7, R136, R145, R7 ;  /* 0x0000009188077223 */ /* 0x000fca0000000007 */
[----:B------:R-:W-:Y:S01]  /*2fe0*/  F2FP.F16.F32.PACK_AB R21, RZ, R7 ;  /* 0x00000007ff15723e */ /* 0x000fe200000000ff */
[----:B------:R-:W-:Y:S01]  /*2ff0*/  IMAD.IADD R7, R169, 0x1, R165 ;  /* 0x00000001a9077824 */ /* 0x000fe200078e02a5 */
[----:B------:R-:W-:-:S03]  /*3000*/  SHF.L.U64.HI R165, R162, 0x3, R163 ;  /* 0x00000003a2a57819 */ /* 0x000fc600000102a3 */
[----:B------:R0:W-:Y:S01]  /*3010*/  @P2 STG.E.U16 desc[UR36][R8.64], R21 ;  /* 0x0000001508002986 */ /* 0x0001e2000c101524 */
[----:B------:R-:W-:Y:S01]  /*3020*/  LEA.HI.X R7, R164, R15, R7, 0x1, P4 ;  /* 0x0000000fa4077211 */ /* 0x000fe200020f0c07 */
[----:B------:R-:W-:Y:S01]  /*3030*/  IMAD.SHL.U32 R164, R162, 0x8, RZ ;  /* 0x00000008a2a47824 */ /* 0x000fe200078e00ff */
[----:B------:R-:W-:Y:S06]  /*3040*/  @!P3 BRA `(.L_x_40) ;  /* 0x000000000004b947 */ /* 0x000fec0003800000 */
[----:B------:R1:W5:Y:S02]  /*3050*/  LDG.E.LTC128B.U16 R19, desc[UR36][R6.64+0x2] ;  /* 0x0000022406137981 */ /* 0x000364000c1e1520 */
.L_x_40:
[----:B------:R-:W-:Y:S05]  /*3060*/  BSYNC B1 ;  /* 0x0000000000017941 */ /* 0x000fea0003800000 */
.L_x_39:
[----:B0----5:R-:W-:Y:S01]  /*3070*/  HADD2.F32 R21, -RZ, R19.H0_H0 ;  /* 0x20000013ff157230 */ /* 0x021fe20000004100 */
[----:B------:R-:W-:Y:S01]  /*3080*/  ISETP.GT.AND P1, PT, R3, 0x8, P1 ;  /* 0x000000080300780c */ /* 0x000fe20000f24270 */
[----:B------:R-:W-:-:S04]  /*3090*/  IMAD.WIDE.U32 R164, R158, R162, R164 ;  /* 0x000000a29ea47225 */ /* 0x000fc800078e00a4 */
[----:B------:R-:W-:Y:S01]  /*30a0*/  FMUL R22, R21, R144 ;  /* 0x0000009015167220 */ /* 0x000fe20000400000 */
[----:B------:R-:W-:Y:S01]  /*30b0*/  IMAD.IADD R171, R171, 0x1, R165 ;  /* 0x00000001abab7824 */ /* 0x000fe200078e02a5 */
[----:B------:R-:W-:Y:S02]  /*30c0*/  IADD3 R21, P2, R160, R164, RZ ;  /* 0x000000a4a0157210 */ /* 0x000fe40007f5e0ff */
[----:B------:R-:W-:-:S03]  /*30d0*/  FFMA R22, R137, R145, R22 ;  /* 0x0000009189167223 */ /* 0x000fc60000000016 */
[----:B------:R-:W-:Y:S01]  /*30e0*/  IMAD.X R160, R171, 0x1, R161, P2 ;  /* 0x00000001aba07824 */ /* 0x000fe200010e06a1 */
[C---:B------:R-:W-:Y:S02]  /*30f0*/  LEA R136, P2, R21.reuse, R14, 0x1 ;  /* 0x0000000e15887211 */ /* 0x040fe400078408ff */
[----:B------:R-:W-:Y:S02]  /*3100*/  F2FP.F16.F32.PACK_AB R22, RZ, R22 ;  /* 0x00000016ff16723e */ /* 0x000fe400000000ff */
[----:B------:R-:W-:Y:S02]  /*3110*/  LEA.HI.X R137, R21, R15, R160, 0x1, P2 ;  /* 0x0000000f15897211 */ /* 0x000fe400010f0ca0 */
[----:B------:R-:W-:Y:S02]  /*3120*/  PRMT R21, R22, 0x7610, R21 ;  /* 0x0000761016157816 */ /* 0x000fe40000000015 */
[----:B------:R-:W-:-:S03]  /*3130*/  PRMT R22, R19, 0x7610, R22 ;  /* 0x0000761013167816 */ /* 0x000fc60000000016 */
[----:B------:R0:W-:Y:S04]  /*3140*/  @P3 STG.E.U16 desc[UR36][R8.64+0x2], R21 ;  /* 0x0000021508003986 */ /* 0x0001e8000c101524 */
[----:B------:R-:W2:Y:S01]  /*3150*/  @P1 LDG.E.LTC128B.U16 R22, desc[UR36][R136.64] ;  /* 0x0000002488161981 */ /* 0x000ea2000c1e1520 */
[----:B------:R-:W-:Y:S01]  /*3160*/  IADD3 R10, P2, P3, R10, R164, R12 ;  /* 0x000000a40a0a7210 */ /* 0x000fe20007b5e00c */
[----:B------:R-:W-:Y:S01]  /*3170*/  BSSY B1, `(.L_x_41) ;  /* 0x0000011000017945 */ /* 0x000fe20003800000 */
[----:B------:R-:W-:Y:S02]  /*3180*/  SHF.L.U64.HI R5, R4, 0x4, R5 ;  /* 0x0000000404057819 */ /* 0x000fe40000010205 */
[----:B------:R-:W-:Y:S02]  /*3190*/  IADD3.X R11, R11, R171, R13, P2, P3 ;  /* 0x000000ab0b0b7210 */ /* 0x000fe400017e640d */
[----:B------:R-:W-:Y:S01]  /*31a0*/  ISETP.GT.AND P0, PT, R3, 0x8, P0 ;  /* 0x000000080300780c */ /* 0x000fe20000704270 */
[----:B0-----:R-:W-:Y:S01]  /*31b0*/  IMAD.WIDE.U32 R20, R2, R20, R10 ;  /* 0x0000001402147225 */ /* 0x001fe200078e000a */
[----:B------:R-:W-:-:S03]  /*31c0*/  LEA R10, P2, R4, R8, 0x4 ;  /* 0x00000008040a7211 */ /* 0x000fc600078420ff */
[----:B------:R-:W-:Y:S01]  /*31d0*/  IMAD.IADD R2, R169, 0x1, R21 ;  /* 0x00000001a9027824 */ /* 0x000fe200078e0215 */
[----:B------:R-:W-:Y:S01]  /*31e0*/  LEA R4, P3, R20, R14, 0x1 ;  /* 0x0000000e14047211 */ /* 0x000fe200078608ff */
[----:B------:R-:W-:-:S03]  /*31f0*/  IMAD.X R11, R5, 0x1, R9, P2 ;  /* 0x00000001050b7824 */ /* 0x000fc600010e0609 */
[----:B------:R-:W-:Y:S01]  /*3200*/  LEA.HI.X R5, R20, R15, R2, 0x1, P3 ;  /* 0x0000000f14057211 */ /* 0x000fe200018f0c02 */
[----:B--2---:R-:W-:-:S05]  /*3210*/  HADD2.F32 R19, -RZ, R22.H0_H0 ;  /* 0x20000016ff137230 */ /* 0x004fca0000004100 */
[----:B------:R-:W-:-:S04]  /*3220*/  FMUL R19, R19, R144 ;  /* 0x0000009013137220 */ /* 0x000fc80000400000 */
[----:B------:R-:W-:-:S05]  /*3230*/  FFMA R19, R138, R145, R19 ;  /* 0x000000918a137223 */ /* 0x000fca0000000013 */
[----:B------:R-:W-:-:S05]  /*3240*/  F2FP.F16.F32.PACK_AB R19, RZ, R19 ;  /* 0x00000013ff13723e */ /* 0x000fca00000000ff */
[----:B------:R0:W-:Y:S01]  /*3250*/  @P1 STG.E.U16 desc[UR36][R10.64], R19 ;  /* 0x000000130a001986 */ /* 0x0001e2000c101524 */
[----:B------:R-:W-:Y:S05]  /*3260*/  @!P0 BRA `(.L_x_42) ;  /* 0x0000000000048947 */ /* 0x000fea0003800000 */
[----:B------:R2:W5:Y:S02]  /*3270*/  LDG.E.LTC128B.U16 R22, desc[UR36][R4.64+0x2] ;  /* 0x0000022404167981 */ /* 0x000564000c1e1520 */
.L_x_42:
[----:B------:R-:W-:Y:S05]  /*3280*/  BSYNC B1 ;  /* 0x0000000000017941 */ /* 0x000fea0003800000 */
.L_x_41:
[----:B-----5:R-:W-:Y:S01]  /*3290*/  HADD2.F32 R13, -RZ, R22.H0_H0 ;  /* 0x20000016ff0d7230 */ /* 0x020fe20000004100 */
[----:B------:R-:W-:Y:S01]  /*32a0*/  ISETP.GT.AND P1, PT, R0, 0x8, PT ;  /* 0x000000080000780c */ /* 0x000fe20003f24270 */
[----:B------:R-:W-:Y:S03]  /*32b0*/  BSSY B1, `(.L_x_43) ;  /* 0x0000008000017945 */ /* 0x000fe60003800000 */
[----:B------:R-:W-:Y:S01]  /*32c0*/  FMUL R2, R13, R144 ;  /* 0x000000900d027220 */ /* 0x000fe20000400000 */
[----:B------:R-:W-:-:S03]  /*32d0*/  ISETP.GT.AND P2, PT, R3, RZ, P1 ;  /* 0x000000ff0300720c */ /* 0x000fc60000f44270 */
[----:B------:R-:W-:-:S05]  /*32e0*/  FFMA R2, R139, R145, R2 ;  /* 0x000000918b027223 */ /* 0x000fca0000000002 */
[----:B------:R-:W-:-:S05]  /*32f0*/  F2FP.F16.F32.PACK_AB R2, RZ, R2 ;  /* 0x00000002ff02723e */ /* 0x000fca00000000ff */
[----:B------:R3:W-:Y:S01]  /*3300*/  @P0 STG.E.U16 desc[UR36][R10.64+0x2], R2 ;  /* 0x000002020a000986 */ /* 0x0007e2000c101524 */
[----:B------:R-:W-:Y:S05]  /*3310*/  @!P2 BRA `(.L_x_44) ;  /* 0x000000000004a947 */ /* 0x000fea0003800000 */
[----:B------:R4:W5:Y:S02]  /*3320*/  LDG.E.LTC128B.U16 R22, desc[UR36][R6.64+0x10] ;  /* 0x0000102406167981 */ /* 0x000964000c1e1520 */
.L_x_44:
[----:B------:R-:W-:Y:S05]  /*3330*/  BSYNC B1 ;  /* 0x0000000000017941 */ /* 0x000fea0003800000 */
.L_x_43:
        /* <DEDUP_REMOVED lines=10> */
.L_x_46:
[----:B------:R-:W-:Y:S05]  /*33e0*/  BSYNC B1 ;  /* 0x0000000000017941 */ /* 0x000fea0003800000 */
.L_x_45:
[----:B0----5:R-:W-:Y:S01]  /*33f0*/  HADD2.F32 R13, -RZ, R22.H0_H0 ;  /* 0x20000016ff0d7230 */ /* 0x021fe20000004100 */
[----:B------:R-:W-:Y:S01]  /*3400*/  ISETP.GT.AND P1, PT, R3, 0x8, P1 ;  /* 0x000000080300780c */ /* 0x000fe20000f24270 */
[----:B------:R-:W-:Y:S03]  /*3410*/  BSSY B1, `(.L_x_47) ;  /* 0x0000007000017945 */ /* 0x000fe60003800000 */
[----:B---3--:R-:W-:-:S04]  /*3420*/  FMUL R2, R13, R144 ;  /* 0x000000900d027220 */ /* 0x008fc80000400000 */
[----:B------:R-:W-:-:S05]  /*3430*/  FFMA R2, R141, R145, R2 ;  /* 0x000000918d027223 */ /* 0x000fca0000000002 */
[----:B------:R-:W-:-:S05]  /*3440*/  F2FP.F16.F32.PACK_AB R2, RZ, R2 ;  /* 0x00000002ff02723e */ /* 0x000fca00000000ff */
[----:B------:R0:W-:Y:S01]  /*3450*/  @P3 STG.E.U16 desc[UR36][R8.64+0x12], R2 ;  /* 0x0000120208003986 */ /* 0x0001e2000c101524 */
[----:B------:R-:W-:Y:S05]  /*3460*/  @!P1 BRA `(.L_x_48) ;  /* 0x0000000000049947 */ /* 0x000fea0003800000 */
[----:B------:R3:W5:Y:S02]  /*3470*/  LDG.E.LTC128B.U16 R22, desc[UR36][R4.64+0x10] ;  /* 0x0000102404167981 */ /* 0x000764000c1e1520 */
.L_x_48:
[----:B------:R-:W-:Y:S05]  /*3480*/  BSYNC B1 ;  /* 0x0000000000017941 */ /* 0x000fea0003800000 */
.L_x_47:
[----:B-----5:R-:W-:Y:S01]  /*3490*/  HADD2.F32 R13, -RZ, R22.H0_H0 ;  /* 0x20000016ff0d7230 */ /* 0x020fe20000004100 */
[----:B------:R-:W-:Y:S01]  /*34a0*/  ISETP.GT.AND P0, PT, R3, 0x8, P0 ;  /* 0x000000080300780c */ /* 0x000fe20000704270 */
[----:B------:R-:W-:Y:S03]  /*34b0*/  BSSY B1, `(.L_x_49) ;  /* 0x0000007000017945 */ /* 0x000fe60003800000 */
[----:B------:R-:W-:-:S04]  /*34c0*/  FMUL R13, R13, R144 ;  /* 0x000000900d0d7220 */ /* 0x000fc80000400000 */
[----:B------:R-:W-:-:S05]  /*34d0*/  FFMA R13, R142, R145, R13 ;  /* 0x000000918e0d7223 */ /* 0x000fca000000000d */
[----:B------:R-:W-:-:S05]  /*34e0*/  F2FP.F16.F32.PACK_AB R13, RZ, R13 ;  /* 0x0000000dff0d723e */ /* 0x000fca00000000ff */
[----:B------:R0:W-:Y:S01]  /*34f0*/  @P1 STG.E.U16 desc[UR36][R10.64+0x10], R13 ;  /* 0x0000100d0a001986 */ /* 0x0001e2000c101524 */
[----:B------:R-:W-:Y:S05]  /*3500*/  @!P0 BRA `(.L_x_50) ;  /* 0x0000000000048947 */ /* 0x000fea0003800000 */
[----:B------:R0:W5:Y:S02]  /*3510*/  LDG.E.LTC128B.U16 R22, desc[UR36][R4.64+0x12] ;  /* 0x0000122404167981 */ /* 0x000164000c1e1520 */
.L_x_50:
[----:B------:R-:W-:Y:S05]  /*3520*/  BSYNC B1 ;  /* 0x0000000000017941 */ /* 0x000fea0003800000 */
.L_x_49:
[----:B0----5:R-:W-:Y:S01]  /*3530*/  HADD2.F32 R13, -RZ, R22.H0_H0 ;  /* 0x20000016ff0d7230 */ /* 0x021fe20000004100 */
        /* <DEDUP_REMOVED lines=9> */
.L_x_52:
[----:B------:R-:W-:Y:S05]  /*35d0*/  BSYNC B1 ;  /* 0x0000000000017941 */ /* 0x000fea0003800000 */
.L_x_51:
        /* <DEDUP_REMOVED lines=10> */
.L_x_54:
[----:B------:R-:W-:Y:S05]  /*3680*/  BSYNC B1 ;  /* 0x0000000000017941 */ /* 0x000fea0003800000 */
.L_x_53:
[----:B0----5:R-:W-:Y:S01]  /*3690*/  HADD2.F32 R13, -RZ, R22.H0_H0 ;  /* 0x20000016ff0d7230 */ /* 0x021fe20000004100 */
        /* <DEDUP_REMOVED lines=8> */
.L_x_56:
[----:B------:R-:W-:Y:S05]  /*3720*/  BSYNC B1 ;  /* 0x0000000000017941 */ /* 0x000fea0003800000 */
.L_x_55:
        /* <DEDUP_REMOVED lines=9> */
.L_x_58:
[----:B------:R-:W-:Y:S05]  /*37c0*/  BSYNC B1 ;  /* 0x0000000000017941 */ /* 0x000fea0003800000 */
.L_x_57:
        /* <DEDUP_REMOVED lines=10> */
.L_x_60:
[----:B------:R-:W-:Y:S05]  /*3870*/  BSYNC B1 ;  /* 0x0000000000017941 */ /* 0x000fea0003800000 */
.L_x_59:
        /* <DEDUP_REMOVED lines=10> */
.L_x_62:
[----:B------:R-:W-:Y:S05]  /*3920*/  BSYNC B1 ;  /* 0x0000000000017941 */ /* 0x000fea0003800000 */
.L_x_61:
        /* <DEDUP_REMOVED lines=9> */
.L_x_64:
[----:B------:R-:W-:Y:S05]  /*39c0*/  BSYNC B1 ;  /* 0x0000000000017941 */ /* 0x000fea0003800000 */
.L_x_63:
        /* <DEDUP_REMOVED lines=9> */
.L_x_66:
[----:B------:R-:W-:Y:S05]  /*3a60*/  BSYNC B1 ;  /* 0x0000000000017941 */ /* 0x000fea0003800000 */
.L_x_65:
        /* <DEDUP_REMOVED lines=10> */
.L_x_68:
[----:B------:R-:W-:Y:S05]  /*3b10*/  BSYNC B1 ;  /* 0x0000000000017941 */ /* 0x000fea0003800000 */
.L_x_67:
        /* <DEDUP_REMOVED lines=10> */
.L_x_70:
[----:B------:R-:W-:Y:S05]  /*3bc0*/  BSYNC B1 ;  /* 0x0000000000017941 */ /* 0x000fea0003800000 */
.L_x_69:
        /* <DEDUP_REMOVED lines=9> */
.L_x_72:
[----:B------:R-:W-:Y:S05]  /*3c60*/  BSYNC B1 ;  /* 0x0000000000017941 */ /* 0x000fea0003800000 */
.L_x_71:
        /* <DEDUP_REMOVED lines=9> */
.L_x_74:
[----:B------:R-:W-:Y:S05]  /*3d00*/  BSYNC B1 ;  /* 0x0000000000017941 */ /* 0x000fea0003800000 */
.L_x_73:
        /* <DEDUP_REMOVED lines=10> */
.L_x_76:
[----:B------:R-:W-:Y:S05]  /*3db0*/  BSYNC B1 ;  /* 0x0000000000017941 */ /* 0x000fea0003800000 */
.L_x_75:
        /* <DEDUP_REMOVED lines=10> */
.L_x_78:
[----:B------:R-:W-:Y:S05]  /*3e60*/  BSYNC B1 ;  /* 0x0000000000017941 */ /* 0x000fea0003800000 */
.L_x_77:
        /* <DEDUP_REMOVED lines=9> */
.L_x_80:
[----:B------:R-:W-:Y:S05]  /*3f00*/  BSYNC B1 ;  /* 0x0000000000017941 */ /* 0x000fea0003800000 */
.L_x_79:
        /* <DEDUP_REMOVED lines=9> */
.L_x_82:
[----:B------:R-:W-:Y:S05]  /*3fa0*/  BSYNC B1 ;  /* 0x0000000000017941 */ /* 0x000fea0003800000 */
.L_x_81:
        /* <DEDUP_REMOVED lines=10> */
.L_x_84:
[----:B------:R-:W-:Y:S05]  /*4050*/  BSYNC B1 ;  /* 0x0000000000017941 */ /* 0x000fea0003800000 */
.L_x_83:
        /* <DEDUP_REMOVED lines=10> */
.L_x_86:
[----:B------:R-:W-:Y:S05]  /*4100*/  BSYNC B1 ;  /* 0x0000000000017941 */ /* 0x000fea0003800000 */
.L_x_85:
        /* <DEDUP_REMOVED lines=9> */
.L_x_88:
[----:B------:R-:W-:Y:S05]  /*41a0*/  BSYNC B1 ;  /* 0x0000000000017941 */ /* 0x000fea0003800000 */
.L_x_87:
        /* <DEDUP_REMOVED lines=9> */
.L_x_90:
[----:B------:R-:W-:Y:S05]  /*4240*/  BSYNC B1 ;  /* 0x0000000000017941 */ /* 0x000fea0003800000 */
.L_x_89:
        /* <DEDUP_REMOVED lines=10> */
.L_x_92:
[----:B------:R-:W-:Y:S05]  /*42f0*/  BSYNC B1 ;  /* 0x0000000000017941 */ /* 0x000fea0003800000 */
.L_x_91:
        /* <DEDUP_REMOVED lines=10> */
.L_x_94:
[----:B------:R-:W-:Y:S05]  /*43a0*/  BSYNC B1 ;  /* 0x0000000000017941 */ /* 0x000fea0003800000 */
.L_x_93:
        /* <DEDUP_REMOVED lines=9> */
.L_x_96:
[----:B------:R-:W-:Y:S05]  /*4440*/  BSYNC B1 ;  /* 0x0000000000017941 */ /* 0x000fea0003800000 */
.L_x_95:
        /* <DEDUP_REMOVED lines=9> */
.L_x_98:
[----:B------:R-:W-:Y:S05]  /*44e0*/  BSYNC B1 ;  /* 0x0000000000017941 */ /* 0x000fea0003800000 */
.L_x_97:
        /* <DEDUP_REMOVED lines=10> */
.L_x_100:
[----:B------:R-:W-:Y:S05]  /*4590*/  BSYNC B1 ;  /* 0x0000000000017941 */ /* 0x000fea0003800000 */
.L_x_99:
        /* <DEDUP_REMOVED lines=10> */
.L_x_102:
[----:B------:R-:W-:Y:S05]  /*4640*/  BSYNC B1 ;  /* 0x0000000000017941 */ /* 0x000fea0003800000 */
.L_x_101:
        /* <DEDUP_REMOVED lines=9> */
.L_x_104:
[----:B------:R-:W-:Y:S05]  /*46e0*/  BSYNC B1 ;  /* 0x0000000000017941 */ /* 0x000fea0003800000 */
.L_x_103:
        /* <DEDUP_REMOVED lines=9> */
.L_x_106:
[----:B------:R-:W-:Y:S05]  /*4780*/  BSYNC B1 ;  /* 0x0000000000017941 */ /* 0x000fea0003800000 */
.L_x_105:
        /* <DEDUP_REMOVED lines=10> */
.L_x_108:
[----:B------:R-:W-:Y:S05]  /*4830*/  BSYNC B1 ;  /* 0x0000000000017941 */ /* 0x000fea0003800000 */
.L_x_107:
        /* <DEDUP_REMOVED lines=10> */
.L_x_110:
[----:B------:R-:W-:Y:S05]  /*48e0*/  BSYNC B1 ;  /* 0x0000000000017941 */ /* 0x000fea0003800000 */
.L_x_109:
        /* <DEDUP_REMOVED lines=9> */
.L_x_112:
[----:B------:R-:W-:Y:S05]  /*4980*/  BSYNC B1 ;  /* 0x0000000000017941 */ /* 0x000fea0003800000 */
.L_x_111:
        /* <DEDUP_REMOVED lines=9> */
.L_x_114:
[----:B------:R-:W-:Y:S05]  /*4a20*/  BSYNC B1 ;  /* 0x0000000000017941 */ /* 0x000fea0003800000 */
.L_x_113:
        /* <DEDUP_REMOVED lines=10> */
.L_x_116:
[----:B------:R-:W-:Y:S05]  /*4ad0*/  BSYNC B1 ;  /* 0x0000000000017941 */ /* 0x000fea0003800000 */
.L_x_115:
        /* <DEDUP_REMOVED lines=10> */
.L_x_118:
[----:B------:R-:W-:Y:S05]  /*4b80*/  BSYNC B1 ;  /* 0x0000000000017941 */ /* 0x000fea0003800000 */
.L_x_117:
        /* <DEDUP_REMOVED lines=9> */
.L_x_120:
[----:B------:R-:W-:Y:S05]  /*4c20*/  BSYNC B1 ;  /* 0x0000000000017941 */ /* 0x000fea0003800000 */
.L_x_119:
        /* <DEDUP_REMOVED lines=9> */
.L_x_122:
[----:B------:R-:W-:Y:S05]  /*4cc0*/  BSYNC B1 ;  /* 0x0000000000017941 */ /* 0x000fea0003800000 */
.L_x_121:
        /* <DEDUP_REMOVED lines=10> */
.L_x_124:
[----:B------:R-:W-:Y:S05]  /*4d70*/  BSYNC B1 ;  /* 0x0000000000017941 */ /* 0x000fea0003800000 */
.L_x_123:
        /* <DEDUP_REMOVED lines=10> */
.L_x_126:
[----:B------:R-:W-:Y:S05]  /*4e20*/  BSYNC B1 ;  /* 0x0000000000017941 */ /* 0x000fea0003800000 */
.L_x_125:
        /* <DEDUP_REMOVED lines=9> */
.L_x_128:
[----:B------:R-:W-:Y:S05]  /*4ec0*/  BSYNC B1 ;  /* 0x0000000000017941 */ /* 0x000fea0003800000 */
.L_x_127:
        /* <DEDUP_REMOVED lines=9> */
.L_x_130:
[----:B------:R-:W-:Y:S05]  /*4f60*/  BSYNC B1 ;  /* 0x0000000000017941 */ /* 0x000fea0003800000 */
.L_x_129:
        /* <DEDUP_REMOVED lines=10> */
.L_x_132:
[----:B------:R-:W-:Y:S05]  /*5010*/  BSYNC B1 ;  /* 0x0000000000017941 */ /* 0x000fea0003800000 */
.L_x_131:
        /* <DEDUP_REMOVED lines=10> */
.L_x_134:
[----:B------:R-:W-:Y:S05]  /*50c0*/  BSYNC B1 ;  /* 0x0000000000017941 */ /* 0x000fea0003800000 */
.L_x_133:
        /* <DEDUP_REMOVED lines=9> */
.L_x_136:
[----:B------:R-:W-:Y:S05]  /*5160*/  BSYNC B1 ;  /* 0x0000000000017941 */ /* 0x000fea0003800000 */
.L_x_135:
        /* <DEDUP_REMOVED lines=9> */
.L_x_138:
[----:B------:R-:W-:Y:S05]  /*5200*/  BSYNC B1 ;  /* 0x0000000000017941 */ /* 0x000fea0003800000 */
.L_x_137:
        /* <DEDUP_REMOVED lines=10> */
.L_x_140:
[----:B------:R-:W-:Y:S05]  /*52b0*/  BSYNC B1 ;  /* 0x0000000000017941 */ /* 0x000fea0003800000 */
.L_x_139:
        /* <DEDUP_REMOVED lines=10> */
.L_x_142:
[----:B------:R-:W-:Y:S05]  /*5360*/  BSYNC B1 ;  /* 0x0000000000017941 */ /* 0x000fea0003800000 */
.L_x_141:
        /* <DEDUP_REMOVED lines=9> */
.L_x_144:
[----:B------:R-:W-:Y:S05]  /*5400*/  BSYNC B1 ;  /* 0x0000000000017941 */ /* 0x000fea0003800000 */
.L_x_143:
        /* <DEDUP_REMOVED lines=9> */
.L_x_146:
[----:B------:R-:W-:Y:S05]  /*54a0*/  BSYNC B1 ;  /* 0x0000000000017941 */ /* 0x000fea0003800000 */
.L_x_145:
        /* <DEDUP_REMOVED lines=10> */
.L_x_148:
[----:B------:R-:W-:Y:S05]  /*5550*/  BSYNC B1 ;  /* 0x0000000000017941 */ /* 0x000fea0003800000 */
.L_x_147:
        /* <DEDUP_REMOVED lines=10> */
.L_x_150:
[----:B------:R-:W-:Y:S05]  /*5600*/  BSYNC B1 ;  /* 0x0000000000017941 */ /* 0x000fea0003800000 */
.L_x_149:
        /* <DEDUP_REMOVED lines=9> */
.L_x_152:
[----:B------:R-:W-:Y:S05]  /*56a0*/  BSYNC B1 ;  /* 0x0000000000017941 */ /* 0x000fea0003800000 */
.L_x_151:
        /* <DEDUP_REMOVED lines=9> */
.L_x_154:
[----:B------:R-:W-:Y:S05]  /*5740*/  BSYNC B1 ;  /* 0x0000000000017941 */ /* 0x000fea0003800000 */
.L_x_153:
        /* <DEDUP_REMOVED lines=10> */
.L_x_156:
[----:B------:R-:W-:Y:S05]  /*57f0*/  BSYNC B1 ;  /* 0x0000000000017941 */ /* 0x000fea0003800000 */
.L_x_155:
        /* <DEDUP_REMOVED lines=10> */
.L_x_158:
[----:B------:R-:W-:Y:S05]  /*58a0*/  BSYNC B1 ;  /* 0x0000000000017941 */ /* 0x000fea0003800000 */
.L_x_157:
        /* <DEDUP_REMOVED lines=9> */
.L_x_160:
[----:B------:R-:W-:Y:S05]  /*5940*/  BSYNC B1 ;  /* 0x0000000000017941 */ /* 0x000fea0003800000 */
.L_x_159:
        /* <DEDUP_REMOVED lines=9> */
.L_x_162:
[----:B------:R-:W-:Y:S05]  /*59e0*/  BSYNC B1 ;  /* 0x0000000000017941 */ /* 0x000fea0003800000 */
.L_x_161:
        /* <DEDUP_REMOVED lines=10> */
.L_x_164:
[----:B------:R-:W-:Y:S05]  /*5a90*/  BSYNC B1 ;  /* 0x0000000000017941 */ /* 0x000fea0003800000 */
.L_x_163:
        /* <DEDUP_REMOVED lines=10> */
.L_x_166:
[----:B------:R-:W-:Y:S05]  /*5b40*/  BSYNC B1 ;  /* 0x0000000000017941 */ /* 0x000fea0003800000 */
.L_x_165:
        /* <DEDUP_REMOVED lines=9> */
.L_x_168:
[----:B------:R-:W-:Y:S05]  /*5be0*/  BSYNC B1 ;  /* 0x0000000000017941 */ /* 0x000fea0003800000 */
.L_x_167:
        /* <DEDUP_REMOVED lines=9> */
.L_x_170:
[----:B------:R-:W-:Y:S05]  /*5c80*/  BSYNC B1 ;  /* 0x0000000000017941 */ /* 0x000fea0003800000 */
.L_x_169:
        /* <DEDUP_REMOVED lines=10> */
.L_x_172:
[----:B------:R-:W-:Y:S05]  /*5d30*/  BSYNC B1 ;  /* 0x0000000000017941 */ /* 0x000fea0003800000 */
.L_x_171:
        /* <DEDUP_REMOVED lines=10> */
.L_x_174:
[----:B------:R-:W-:Y:S05]  /*5de0*/  BSYNC B1 ;  /* 0x0000000000017941 */ /* 0x000fea0003800000 */
.L_x_173:
        /* <DEDUP_REMOVED lines=9> */
.L_x_176:
[----:B------:R-:W-:Y:S05]  /*5e80*/  BSYNC B1 ;  /* 0x0000000000017941 */ /* 0x000fea0003800000 */
.L_x_175:
        /* <DEDUP_REMOVED lines=9> */
.L_x_178:
[----:B------:R-:W-:Y:S05]  /*5f20*/  BSYNC B1 ;  /* 0x0000000000017941 */ /* 0x000fea0003800000 */
.L_x_177:
        /* <DEDUP_REMOVED lines=10> */
.L_x_180:
[----:B------:R-:W-:Y:S05]  /*5fd0*/  BSYNC B1 ;  /* 0x0000000000017941 */ /* 0x000fea0003800000 */
.L_x_179:
        /* <DEDUP_REMOVED lines=10> */
.L_x_182:
[----:B------:R-:W-:Y:S05]  /*6080*/  BSYNC B1 ;  /* 0x0000000000017941 */ /* 0x000fea0003800000 */
.L_x_181:
        /* <DEDUP_REMOVED lines=9> */
.L_x_184:
[----:B------:R-:W-:Y:S05]  /*6120*/  BSYNC B1 ;  /* 0x0000000000017941 */ /* 0x000fea0003800000 */
.L_x_183:
        /* <DEDUP_REMOVED lines=9> */
.L_x_186:
[----:B------:R-:W-:Y:S05]  /*61c0*/  BSYNC B1 ;  /* 0x0000000000017941 */ /* 0x000fea0003800000 */
.L_x_185:
        /* <DEDUP_REMOVED lines=10> */
.L_x_188:
[----:B------:R-:W-:Y:S05]  /*6270*/  BSYNC B1 ;  /* 0x0000000000017941 */ /* 0x000fea0003800000 */
.L_x_187:
        /* <DEDUP_REMOVED lines=10> */
.L_x_190:
[----:B------:R-:W-:Y:S05]  /*6320*/  BSYNC B1 ;  /* 0x0000000000017941 */ /* 0x000fea0003800000 */
.L_x_189:
        /* <DEDUP_REMOVED lines=9> */
.L_x_192:
[----:B------:R-:W-:Y:S05]  /*63c0*/  BSYNC B1 ;  /* 0x0000000000017941 */ /* 0x000fea0003800000 */
.L_x_191:
        /* <DEDUP_REMOVED lines=9> */
.L_x_194:
[----:B------:R-:W-:Y:S05]  /*6460*/  BSYNC B1 ;  /* 0x0000000000017941 */ /* 0x000fea0003800000 */
.L_x_193:
        /* <DEDUP_REMOVED lines=10> */
.L_x_196:
[----:B------:R-:W-:Y:S05]  /*6510*/  BSYNC B1 ;  /* 0x0000000000017941 */ /* 0x000fea0003800000 */
.L_x_195:
        /* <DEDUP_REMOVED lines=10> */
.L_x_198:
[----:B------:R-:W-:Y:S05]  /*65c0*/  BSYNC B1 ;  /* 0x0000000000017941 */ /* 0x000fea0003800000 */
.L_x_197:
        /* <DEDUP_REMOVED lines=9> */
.L_x_200:
[----:B------:R-:W-:Y:S05]  /*6660*/  BSYNC B1 ;  /* 0x0000000000017941 */ /* 0x000fea0003800000 */
.L_x_199:
        /* <DEDUP_REMOVED lines=9> */
.L_x_202:
[----:B------:R-:W-:Y:S05]  /*6700*/  BSYNC B1 ;  /* 0x0000000000017941 */ /* 0x000fea0003800000 */
.L_x_201:
        /* <DEDUP_REMOVED lines=10> */
.L_x_204:
[----:B------:R-:W-:Y:S05]  /*67b0*/  BSYNC B1 ;  /* 0x0000000000017941 */ /* 0x000fea0003800000 */
.L_x_203:
        /* <DEDUP_REMOVED lines=10> */
.L_x_206:
[----:B------:R-:W-:Y:S05]  /*6860*/  BSYNC B1 ;  /* 0x0000000000017941 */ /* 0x000fea0003800000 */
.L_x_205:
        /* <DEDUP_REMOVED lines=9> */
.L_x_208:
[----:B------:R-:W-:Y:S05]  /*6900*/  BSYNC B1 ;  /* 0x0000000000017941 */ /* 0x000fea0003800000 */
.L_x_207:
        /* <DEDUP_REMOVED lines=9> */
.L_x_210:
[----:B------:R-:W-:Y:S05]  /*69a0*/  BSYNC B1 ;  /* 0x0000000000017941 */ /* 0x000fea0003800000 */
.L_x_209:
        /* <DEDUP_REMOVED lines=10> */
.L_x_212:
[----:B------:R-:W-:Y:S05]  /*6a50*/  BSYNC B1 ;  /* 0x0000000000017941 */ /* 0x000fea0003800000 */
.L_x_211:
        /* <DEDUP_REMOVED lines=10> */
.L_x_214:
[----:B------:R-:W-:Y:S05]  /*6b00*/  BSYNC B1 ;  /* 0x0000000000017941 */ /* 0x000fea0003800000 */
.L_x_213:
        /* <DEDUP_REMOVED lines=9> */
.L_x_216:
[----:B------:R-:W-:Y:S05]  /*6ba0*/  BSYNC B1 ;  /* 0x0000000000017941 */ /* 0x000fea0003800000 */
.L_x_215:
        /* <DEDUP_REMOVED lines=9> */
.L_x_218:
[----:B------:R-:W-:Y:S05]  /*6c40*/  BSYNC B1 ;  /* 0x0000000000017941 */ /* 0x000fea0003800000 */
.L_x_217:
        /* <DEDUP_REMOVED lines=10> */
.L_x_220:
[----:B------:R-:W-:Y:S05]  /*6cf0*/  BSYNC B1 ;  /* 0x0000000000017941 */ /* 0x000fea0003800000 */
.L_x_219:
        /* <DEDUP_REMOVED lines=10> */
.L_x_222:
[----:B------:R-:W-:Y:S05]  /*6da0*/  BSYNC B1 ;  /* 0x0000000000017941 */ /* 0x000fea0003800000 */
.L_x_221:
        /* <DEDUP_REMOVED lines=9> */
.L_x_224:
[----:B------:R-:W-:Y:S05]  /*6e40*/  BSYNC B1 ;  /* 0x0000000000017941 */ /* 0x000fea0003800000 */
.L_x_223:
        /* <DEDUP_REMOVED lines=9> */
.L_x_226:
[----:B------:R-:W-:Y:S05]  /*6ee0*/  BSYNC B1 ;  /* 0x0000000000017941 */ /* 0x000fea0003800000 */
.L_x_225:
        /* <DEDUP_REMOVED lines=10> */
.L_x_228:
[----:B------:R-:W-:Y:S05]  /*6f90*/  BSYNC B1 ;  /* 0x0000000000017941 */ /* 0x000fea0003800000 */
.L_x_227:
        /* <DEDUP_REMOVED lines=10> */
.L_x_230:
[----:B------:R-:W-:Y:S05]  /*7040*/  BSYNC B1 ;  /* 0x0000000000017941 */ /* 0x000fea0003800000 */
.L_x_229:
        /* <DEDUP_REMOVED lines=9> */
.L_x_232:
[----:B------:R-:W-:Y:S05]  /*70e0*/  BSYNC B1 ;  /* 0x0000000000017941 */ /* 0x000fea0003800000 */
.L_x_231:
        /* <DEDUP_REMOVED lines=9> */
.L_x_234:
[----:B------:R-:W-:Y:S05]  /*7180*/  BSYNC B1 ;  /* 0x0000000000017941 */ /* 0x000fea0003800000 */
.L_x_233:
        /* <DEDUP_REMOVED lines=10> */
.L_x_236:
[----:B------:R-:W-:Y:S05]  /*7230*/  BSYNC B1 ;  /* 0x0000000000017941 */ /* 0x000fea0003800000 */
.L_x_235:
        /* <DEDUP_REMOVED lines=10> */
.L_x_238:
[----:B------:R-:W-:Y:S05]  /*72e0*/  BSYNC B1 ;  /* 0x0000000000017941 */ /* 0x000fea0003800000 */
.L_x_237:
        /* <DEDUP_REMOVED lines=9> */
.L_x_240:
[----:B------:R-:W-:Y:S05]  /*7380*/  BSYNC B1 ;  /* 0x0000000000017941 */ /* 0x000fea0003800000 */
.L_x_239:
        /* <DEDUP_REMOVED lines=9> */
.L_x_242:
[----:B------:R-:W-:Y:S05]  /*7420*/  BSYNC B1 ;  /* 0x0000000000017941 */ /* 0x000fea0003800000 */
.L_x_241:
        /* <DEDUP_REMOVED lines=10> */
.L_x_244:
[----:B------:R-:W-:Y:S05]  /*74d0*/  BSYNC B1 ;  /* 0x0000000000017941 */ /* 0x000fea0003800000 */
.L_x_243:
        /* <DEDUP_REMOVED lines=10> */
.L_x_246:
[----:B------:R-:W-:Y:S05]  /*7580*/  BSYNC B1 ;  /* 0x0000000000017941 */ /* 0x000fea0003800000 */
.L_x_245:
        /* <DEDUP_REMOVED lines=9> */
.L_x_248:
[----:B------:R-:W-:Y:S05]  /*7620*/  BSYNC B1 ;  /* 0x0000000000017941 */ /* 0x000fea0003800000 */
.L_x_247:
        /* <DEDUP_REMOVED lines=9> */
.L_x_250:
[----:B------:R-:W-:Y:S05]  /*76c0*/  BSYNC B1 ;  /* 0x0000000000017941 */ /* 0x000fea0003800000 */
.L_x_249:
        /* <DEDUP_REMOVED lines=10> */
.L_x_252:
[----:B------:R-:W-:Y:S05]  /*7770*/  BSYNC B1 ;  /* 0x0000000000017941 */ /* 0x000fea0003800000 */
.L_x_251:
        /* <DEDUP_REMOVED lines=10> */
.L_x_254:
[----:B------:R-:W-:Y:S05]  /*7820*/  BSYNC B1 ;  /* 0x0000000000017941 */ /* 0x000fea0003800000 */
.L_x_253:
        /* <DEDUP_REMOVED lines=9> */
.L_x_256:
[----:B------:R-:W-:Y:S05]  /*78c0*/  BSYNC B1 ;  /* 0x0000000000017941 */ /* 0x000fea0003800000 */
.L_x_255:
        /* <DEDUP_REMOVED lines=9> */
.L_x_258:
[----:B------:R-:W-:Y:S05]  /*7960*/  BSYNC B1 ;  /* 0x0000000000017941 */ /* 0x000fea0003800000 */
.L_x_257:
        /* <DEDUP_REMOVED lines=10> */
.L_x_260:
[----:B------:R-:W-:Y:S05]  /*7a10*/  BSYNC B1 ;  /* 0x0000000000017941 */ /* 0x000fea0003800000 */
.L_x_259:
        /* <DEDUP_REMOVED lines=10> */
.L_x_262:
[----:B------:R-:W-:Y:S05]  /*7ac0*/  BSYNC B1 ;  /* 0x0000000000017941 */ /* 0x000fea0003800000 */
.L_x_261:
        /* <DEDUP_REMOVED lines=9> */
.L_x_264:
[----:B------:R-:W-:Y:S05]  /*7b60*/  BSYNC B1 ;  /* 0x0000000000017941 */ /* 0x000fea0003800000 */
.L_x_263:
        /* <DEDUP_REMOVED lines=9> */
.L_x_266:
[----:B------:R-:W-:Y:S05]  /*7c00*/  BSYNC B1 ;  /* 0x0000000000017941 */ /* 0x000fea0003800000 */
.L_x_265:
        /* <DEDUP_REMOVED lines=10> */
.L_x_268:
[----:B------:R-:W-:Y:S05]  /*7cb0*/  BSYNC B1 ;  /* 0x0000000000017941 */ /* 0x000fea0003800000 */
.L_x_267:
        /* <DEDUP_REMOVED lines=10> */
.L_x_270:
[----:B------:R-:W-:Y:S05]  /*7d60*/  BSYNC B1 ;  /* 0x0000000000017941 */ /* 0x000fea0003800000 */
.L_x_269:
[----:B01--45:R-:W-:Y:S01]  /*7d70*/  HADD2.F32 R7, -RZ, R22.H0_H0 ;  /* 0x20000016ff077230 */ /* 0x033fe20000004100 */
        /* <DEDUP_REMOVED lines=8> */
.L_x_272:
[----:B------:R-:W-:Y:S05]  /*7e00*/  BSYNC B1 ;  /* 0x0000000000017941 */ /* 0x000fea0003800000 */
.L_x_271:
[----:B-----5:R-:W-:Y:S01]  /*7e10*/  HADD2.F32 R7, -RZ, R22.H0_H0 ;  /* 0x20000016ff077230 */ /* 0x020fe20000004100 */
[----:B------:R-:W-:Y:S01]  /*7e20*/  ISETP.GT.AND P0, PT, R3, 0x8, P0 ;  /* 0x000000080300780c */ /* 0x000fe20000704270 */
[----:B------:R-:W-:Y:S01]  /*7e30*/  @P1 IMAD.MOV.U32 R6, RZ, RZ, R10 ;  /* 0x000000ffff061224 */ /* 0x000fe200078e000a */
[----:B------:R-:W-:Y:S02]  /*7e40*/  BSSY B1, `(.L_x_273) ;  /* 0x0000009000017945 */ /* 0x000fe40003800000 */
[----:B------:R-:W-:-:S04]  /*7e50*/  FMUL R7, R7, R144 ;  /* 0x0000009007077220 */ /* 0x000fc80000400000 */
[----:B------:R-:W-:-:S05]  /*7e60*/  FFMA R7, R30, R145, R7 ;  /* 0x000000911e077223 */ /* 0x000fca0000000007 */
[----:B------:R-:W-:-:S04]  /*7e70*/  F2FP.F16.F32.PACK_AB R7, RZ, R7 ;  /* 0x00000007ff07723e */ /* 0x000fc800000000ff */
[----:B0-----:R-:W-:Y:S01]  /*7e80*/  PRMT R0, R7, 0x7610, R0 ;  /* 0x0000761007007816 */ /* 0x001fe20000000000 */
[----:B------:R-:W-:-:S05]  /*7e90*/  @P1 IMAD.MOV.U32 R7, RZ, RZ, R11 ;  /* 0x000000ffff071224 */ /* 0x000fca00078e000b */
[----:B------:R0:W-:Y:S01]  /*7ea0*/  @P1 STG.E.U16 desc[UR36][R6.64+0x1d0], R0 ;  /* 0x0001d00006001986 */ /* 0x0001e2000c101524 */
[----:B------:R-:W-:Y:S05]  /*7eb0*/  @!P0 BRA `(.L_x_274) ;  /* 0x0000000000048947 */ /* 0x000fea0003800000 */
[----:B------:R4:W5:Y:S02]  /*7ec0*/  LDG.E.LTC128B.U16 R22, desc[UR36][R4.64+0x1d2] ;  /* 0x0001d22404167981 */ /* 0x000964000c1e1520 */
.L_x_274:
[----:B------:R-:W-:Y:S05]  /*7ed0*/  BSYNC B1 ;  /* 0x0000000000017941 */ /* 0x000fea0003800000 */
.L_x_273:
[----:B------:R-:W-:Y:S05]  /*7ee0*/  @!P0 BRA `(.L_x_275) ;  /* 0x0000002800808947 */ /* 0x000fea0003800000 */
[----:B-----5:R-:W-:-:S05]  /*7ef0*/  HADD2.F32 R3, -RZ, R22.H0_H0 ;  /* 0x20000016ff037230 */ /* 0x020fca0000004100 */
[----:B0-----:R-:W-:-:S04]  /*7f00*/  FMUL R0, R3, R144 ;  /* 0x0000009003007220 */ /* 0x001fc80000400000 */
[----:B------:R-:W-:-:S05]  /*7f10*/  FFMA R0, R31, R145, R0 ;  /* 0x000000911f007223 */ /* 0x000fca0000000000 */
[----:B------:R-:W-:-:S05]  /*7f20*/  F2FP.F16.F32.PACK_AB R0, RZ, R0 ;  /* 0x00000000ff00723e */ /* 0x000fca00000000ff */
[----:B------:R0:W-:Y:S01]  /*7f30*/  STG.E.U16 desc[UR36][R10.64+0x1d2], R0 ;  /* 0x0001d2000a007986 */ /* 0x0001e2000c101524 */
[----:B------:R-:W-:Y:S05]  /*7f40*/  BRA `(.L_x_275) ;  /* 0x0000002800687947 */ /* 0x000fea0003800000 */
.L_x_38:
[----:B------:R-:W-:Y:S01]  /*7f50*/  ULDC.64 UR4, c[0x0][0x5c0] ;  /* 0x0001700000047ab9 */ /* 0x000fe20000000a00 */
[----:B------:R-:W-:Y:S01]  /*7f60*/  ISETP.GT.AND P3, PT, R0, 0x1, PT ;  /* 0x000000010000780c */ /* 0x000fe20003f64270 */
[-C--:B------:R-:W-:Y:S01]  /*7f70*/  FMUL R136, R136, R145.reuse ;  /* 0x0000009188887220 */ /* 0x080fe20000400000 */
[----:B------:R-:W-:Y:S01]  /*7f80*/  LEA R8, P0, R6, UR4, 0x1 ;  /* 0x0000000406087c11 */ /* 0x000fe2000f8008ff */
[-C--:B------:R-:W-:Y:S01]  /*7f90*/  FMUL R137, R137, R145.reuse ;  /* 0x0000009189897220 */ /* 0x080fe20000400000 */
[----:B------:R-:W-:Y:S01]  /*7fa0*/  SHF.L.U64.HI R5, R4, 0x4, R5 ;  /* 0x0000000404057819 */ /* 0x000fe20000010205 */
[-C--:B------:R-:W-:Y:S01]  /*7fb0*/  FMUL R138, R138, R145.reuse ;  /* 0x000000918a8a7220 */ /* 0x080fe20000400000 */
[----:B------:R-:W-:Y:S01]  /*7fc0*/  LEA.HI.X R9, R6, UR5, R9, 0x1, P0 ;  /* 0x0000000506097c11 */ /* 0x000fe200080f0c09 */
[-C--:B------:R-:W-:Y:S01]  /*7fd0*/  FMUL R139, R139, R145.reuse ;  /* 0x000000918b8b7220 */ /* 0x080fe20000400000 */
[----:B------:R-:W-:Y:S01]  /*7fe0*/  ISETP.GT.AND P0, PT, R3, RZ, P3 ;  /* 0x000000ff0300720c */ /* 0x000fe20001f04270 */
[-C--:B------:R-:W-:Y:S01]  /*7ff0*/  FMUL R140, R140, R145.reuse ;  /* 0x000000918c8c7220 */ /* 0x080fe20000400000 */
[----:B------:R-:W-:Y:S01]  /*8000*/  F2FP.F16.F32.PACK_AB R136, RZ, R136 ;  /* 0x00000088ff88723e */ /* 0x000fe200000000ff */
[----:B------:R-:W-:Y:S01]  /*8010*/  FMUL R141, R141, R145 ;  /* 0x000000918d8d7220 */ /* 0x000fe20000400000 */
[----:B------:R-:W-:Y:S01]  /*8020*/  F2FP.F16.F32.PACK_AB R137, RZ, R137 ;  /* 0x00000089ff89723e */ /* 0x000fe200000000ff */
[-C--:B------:R-:W-:Y:S01]  /*8030*/  FMUL R142, R142, R145.reuse ;  /* 0x000000918e8e7220 */ /* 0x080fe20000400000 */
[----:B------:R-:W-:Y:S01]  /*8040*/  LEA R4, P4, R4, R8, 0x4 ;  /* 0x0000000804047211 */ /* 0x000fe200078820ff */
[----:B------:R-:W-:Y:S01]  /*8050*/  @P2 STG.E.U16 desc[UR36][R8.64], R136 ;  /* 0x0000008808002986 */ /* 0x000fe2000c101524 */
[----:B------:R-:W-:Y:S01]  /*8060*/  ISETP.GT.AND P2, PT, R0, 0x8, PT ;  /* 0x000000080000780c */ /* 0x000fe20003f44270 */
[-C--:B------:R-:W-:Y:S01]  /*8070*/  FMUL R143, R143, R145.reuse ;  /* 0x000000918f8f7220 */ /* 0x080fe20000400000 */
[----:B------:R-:W-:Y:S01]  /*8080*/  ISETP.GT.AND P1, PT, R3, 0x8, P1 ;  /* 0x000000080300780c */ /* 0x000fe20000f24270 */
[--C-:B------:R-:W-:Y:S01]  /*8090*/  IMAD.X R5, R5, 0x1, R9.reuse, P4 ;  /* 0x0000000105057824 */ /* 0x100fe200020e0609 */
[C---:B------:R-:W-:Y:S01]  /*80a0*/  ISETP.GT.AND P5, PT, R3.reuse, RZ, P2 ;  /* 0x000000ff0300720c */ /* 0x040fe200017a4270 */
[--C-:B------:R-:W-:Y:S01]  /*80b0*/  @P0 IMAD.MOV.U32 R6, RZ, RZ, R8.reuse ;  /* 0x000000ffff060224 */ /* 0x100fe200078e0008 */
[----:B------:R-:W-:Y:S01]  /*80c0*/  ISETP.GT.AND P3, PT, R3, 0x8, P3 ;  /* 0x000000080300780c */ /* 0x000fe20001f64270 */
[--C-:B------:R-:W-:Y:S01]  /*80d0*/  @P0 IMAD.MOV.U32 R7, RZ, RZ, R9.reuse ;  /* 0x000000ffff070224 */ /* 0x100fe200078e0009 */
[----:B------:R-:W-:Y:S01]  /*80e0*/  F2FP.F16.F32.PACK_AB R138, RZ, R138 ;  /* 0x0000008aff8a723e */ /* 0x000fe200000000ff */
[----:B------:R-:W-:Y:S01]  /*80f0*/  FMUL R128, R128, R145 ;  /* 0x0000009180807220 */ /* 0x000fe20000400000 */
[----:B------:R-:W-:Y:S01]  /*8100*/  F2FP.F16.F32.PACK_AB R139, RZ, R139 ;  /* 0x0000008bff8b723e */ /* 0x000fe200000000ff */
[-C--:B------:R-:W-:Y:S01]  /*8110*/  FMUL R129, R129, R145.reuse ;  /* 0x0000009181817220 */ /* 0x080fe20000400000 */
[----:B------:R0:W-:Y:S01]  /*8120*/  @P0 STG.E.U16 desc[UR36][R6.64+0x2], R137 ;  /* 0x0000028906000986 */ /* 0x0001e2000c101524 */
[----:B------:R-:W-:Y:S01]  /*8130*/  ISETP.GT.AND P0, PT, R0, 0x9, PT ;  /* 0x000000090000780c */ /* 0x000fe20003f04270 */
[-C--:B------:R-:W-:Y:S01]  /*8140*/  FMUL R130, R130, R145.reuse ;  /* 0x0000009182827220 */ /* 0x080fe20000400000 */
[----:B------:R-:W-:Y:S01]  /*8150*/  F2FP.F16.F32.PACK_AB R140, RZ, R140 ;  /* 0x0000008cff8c723e */ /* 0x000fe200000000ff */
[----:B------:R-:W-:Y:S01]  /*8160*/  @P1 STG.E.U16 desc[UR36][R4.64], R138 ;  /* 0x0000008a04001986 */ /* 0x000fe2000c101524 */
[----:B------:R-:W-:Y:S01]  /*8170*/  ISETP.GT.AND P4, PT, R3, RZ, P0 ;  /* 0x000000ff0300720c */ /* 0x000fe20000784270 */
[----:B------:R-:W-:Y:S01]  /*8180*/  FMUL R131, R131, R145 ;  /* 0x0000009183837220 */ /* 0x000fe20000400000 */
[----:B------:R-:W-:Y:S01]  /*8190*/  ISETP.GT.AND P1, PT, R0, 0x10, PT ;  /* 0x000000100000780c */ /* 0x000fe20003f24270 */
[----:B------:R-:W-:Y:S01]  /*81a0*/  @P3 STG.E.U16 desc[UR36][R4.64+0x2], R139 ;  /* 0x0000028b04003986 */ /* 0x000fe2000c101524 */
[----:B------:R-:W-:Y:S01]  /*81b0*/  F2FP.F16.F32.PACK_AB R141, RZ, R141 ;  /* 0x0000008dff8d723e */ /* 0x000fe200000000ff */
[-C--:B------:R-:W-:Y:S01]  /*81c0*/  FMUL R132, R132, R145.reuse ;  /* 0x0000009184847220 */ /* 0x080fe20000400000 */
[C---:B------:R-:W-:Y:S01]  /*81d0*/  ISETP.GT.AND P2, PT, R3.reuse, 0x8, P2 ;  /* 0x000000080300780c */ /* 0x040fe20001744270 */
[--C-:B0-----:R-:W-:Y:S01]  /*81e0*/  @P5 IMAD.MOV.U32 R6, RZ, RZ, R8.reuse ;  /* 0x000000ffff065224 */ /* 0x101fe200078e0008 */
[----:B------:R-:W-:Y:S01]  /*81f0*/  ISETP.GT.AND P3, PT, R3, 0x8, P0 ;  /* 0x000000080300780c */ /* 0x000fe20000764270 */
[--C-:B------:R-:W-:Y:S01]  /*8200*/  @P5 IMAD.MOV.U32 R7, RZ, RZ, R9.reuse ;  /* 0x000000ffff075224 */ /* 0x100fe200078e0009 */
[----:B------:R-:W-:Y:S01]  /*8210*/  ISETP.GT.AND P0, PT, R0, 0x11, PT ;  /* 0x000000110000780c */ /* 0x000fe20003f04270 */
[-C--:B------:R-:W-:Y:S01]  /*8220*/  FMUL R133, R133, R145.reuse ;  /* 0x0000009185857220 */ /* 0x080fe20000400000 */
[----:B------:R-:W-:Y:S01]  /*8230*/  F2FP.F16.F32.PACK_AB R142, RZ, R142 ;  /* 0x0000008eff8e723e */ /* 0x000fe200000000ff */
[-C--:B------:R-:W-:Y:S01]  /*8240*/  FMUL R134, R134, R145.reuse ;  /* 0x0000009186867220 */ /* 0x080fe20000400000 */
[----:B------:R0:W-:Y:S01]  /*8250*/  @P5 STG.E.U16 desc[UR36][R6.64+0x10], R140 ;  /* 0x0000108c06005986 */ /* 0x0001e2000c101524 */
[----:B------:R-:W-:Y:S01]  /*8260*/  ISETP.GT.AND P5, PT, R3, RZ, P1 ;  /* 0x000000ff0300720c */ /* 0x000fe20000fa4270 */
[----:B------:R-:W-:Y:S01]  /*8270*/  FMUL R135, R135, R145 ;  /* 0x0000009187877220 */ /* 0x000fe20000400000 */
[----:B------:R-:W-:Y:S01]  /*8280*/  F2FP.F16.F32.PACK_AB R143, RZ, R143 ;  /* 0x0000008fff8f723e */ /* 0x000fe200000000ff */
[-C--:B------:R-:W-:Y:S01]  /*8290*/  FMUL R120, R120, R145.reuse ;  /* 0x0000009178787220 */ /* 0x080fe20000400000 */
[----:B------:R-:W-:Y:S01]  /*82a0*/  F2FP.F16.F32.PACK_AB R128, RZ, R128 ;  /* 0x00000080ff80723e */ /* 0x000fe200000000ff */
[----:B------:R-:W-:Y:S01]  /*82b0*/  FMUL R121, R121, R145 ;  /* 0x0000009179797220 */ /* 0x000fe20000400000 */
[----:B------:R-:W-:Y:S01]  /*82c0*/  F2FP.F16.F32.PACK_AB R129, RZ, R129 ;  /* 0x00000081ff81723e */ /* 0x000fe200000000ff */
[-C--:B------:R-:W-:Y:S01]  /*82d0*/  FMUL R122, R122, R145.reuse ;  /* 0x000000917a7a7220 */ /* 0x080fe20000400000 */
[----:B------:R-:W-:Y:S01]  /*82e0*/  ISETP.GT.AND P1, PT, R3, 0x8, P1 ;  /* 0x000000080300780c */ /* 0x000fe20000f24270 */
[----:B------:R-:W-:Y:S01]  /*82f0*/  FMUL R123, R123, R145 ;  /* 0x000000917b7b7220 */ /* 0x000fe20000400000 */
[----:B------:R-:W-:Y:S01]  /*8300*/  F2FP.F16.F32.PACK_AB R130, RZ, R130 ;  /* 0x00000082ff82723e */ /* 0x000fe200000000ff */
[--C-:B0-----:R-:W-:Y:S01]  /*8310*/  @P4 IMAD.MOV.U32 R6, RZ, RZ, R8.reuse ;  /* 0x000000ffff064224 */ /* 0x101fe200078e0008 */
[----:B------:R-:W-:Y:S01]  /*8320*/  F2FP.F16.F32.PACK_AB R131, RZ, R131 ;  /* 0x00000083ff83723e */ /* 0x000fe200000000ff */
[--C-:B------:R-:W-:Y:S01]  /*8330*/  @P4 IMAD.MOV.U32 R7, RZ, RZ, R9.reuse ;  /* 0x000000ffff074224 */ /* 0x100fe200078e0009 */
[----:B------:R-:W-:Y:S01]  /*8340*/  F2FP.F16.F32.PACK_AB R132, RZ, R132 ;  /* 0x00000084ff84723e */ /* 0x000fe200000000ff */
[----:B------:R-:W-:Y:S01]  /*8350*/  FMUL R124, R124, R145 ;  /* 0x000000917c7c7220 */ /* 0x000fe20000400000 */
[----:B------:R-:W-:Y:S01]  /*8360*/  F2FP.F16.F32.PACK_AB R133, RZ, R133 ;  /* 0x00000085ff85723e */ /* 0x000fe200000000ff */
[-C--:B------:R-:W-:Y:S01]  /*8370*/  FMUL R125, R125, R145.reuse ;  /* 0x000000917d7d7220 */ /* 0x080fe20000400000 */
[----:B------:R0:W-:Y:S01]  /*8380*/  @P4 STG.E.U16 desc[UR36][R6.64+0x12], R141 ;  /* 0x0000128d06004986 */ /* 0x0001e2000c101524 */
[----:B------:R-:W-:Y:S01]  /*8390*/  ISETP.GT.AND P4, PT, R3, RZ, P0 ;  /* 0x000000ff0300720c */ /* 0x000fe20000784270 */
[-C--:B------:R-:W-:Y:S01]  /*83a0*/  FMUL R126, R126, R145.reuse ;  /* 0x000000917e7e7220 */ /* 0x080fe20000400000 */
[----:B------:R-:W-:Y:S01]  /*83b0*/  F2FP.F16.F32.PACK_AB R134, RZ, R134 ;  /* 0x00000086ff86723e */ /* 0x000fe200000000ff */
[----:B------:R-:W-:Y:S01]  /*83c0*/  @P2 STG.E.U16 desc[UR36][R4.64+0x10], R142 ;  /* 0x0000108e04002986 */ /* 0x000fe2000c101524 */
[----:B------:R-:W-:Y:S01]  /*83d0*/  ISETP.GT.AND P2, PT, R0, 0x18, PT ;  /* 0x000000180000780c */ /* 0x000fe20003f44270 */
[----:B------:R-:W-:Y:S01]  /*83e0*/  FMUL R127, R127, R145 ;  /* 0x000000917f7f7220 */ /* 0x000fe20000400000 */
[----:B------:R-:W-:Y:S01]  /*83f0*/  F2FP.F16.F32.PACK_AB R135, RZ, R135 ;  /* 0x00000087ff87723e */ /* 0x000fe200000000ff */
[----:B------:R-:W-:Y:S01]  /*8400*/  @P3 STG.E.U16 desc[UR36][R4.64+0x12], R143 ;  /* 0x0000128f04003986 */ /* 0x000fe2000c101524 */
[----:B------:R-:W-:Y:S01]  /*8410*/  ISETP.GT.AND P3, PT, R3, 0x8, P0 ;  /* 0x000000080300780c */ /* 0x000fe20000764270 */
[----:B------:R-:W-:Y:S01]  /*8420*/  FMUL R112, R112, R145 ;  /* 0x0000009170707220 */ /* 0x000fe20000400000 */
[----:B------:R-:W-:Y:S01]  /*8430*/  ISETP.GT.AND P0, PT, R0, 0x19, PT ;  /* 0x000000190000780c */ /* 0x000fe20003f04270 */
[--C-:B0-----:R-:W-:Y:S01]  /*8440*/  @P5 IMAD.MOV.U32 R6, RZ, RZ, R8.reuse ;  /* 0x000000ffff065224 */ /* 0x101fe200078e0008 */
[----:B------:R-:W-:Y:S01]  /*8450*/  F2FP.F16.F32.PACK_AB R120, RZ, R120 ;  /* 0x00000078ff78723e */ /* 0x000fe200000000ff */
[--C-:B------:R-:W-:Y:S01]  /*8460*/  @P5 IMAD.MOV.U32 R7, RZ, RZ, R9.reuse ;  /* 0x000000ffff075224 */ /* 0x100fe200078e0009 */
[----:B------:R-:W-:Y:S01]  /*8470*/  F2FP.F16.F32.PACK_AB R121, RZ, R121 ;  /* 0x00000079ff79723e */ /* 0x000fe200000000ff */
        /* <DEDUP_REMOVED lines=12> */
[----:B------:R-:W-:Y:S01]  /*8540*/  F2FP.F16.F32.PACK_AB R126, RZ, R126 ;  /* 0x0000007eff7e723e */ /* 0x000fe200000000ff */
[----:B------:R-:W-:Y:S01]  /*8550*/  FMUL R119, R119, R145 ;  /* 0x0000009177777220 */ /* 0x000fe20000400000 */
[----:B------:R-:W-:Y:S01]  /*8560*/  F2FP.F16.F32.PACK_AB R127, RZ, R127 ;  /* 0x0000007fff7f723e */ /* 0x000fe200000000ff */
        /* <DEDUP_REMOVED lines=8> */
[C---:B------:R-:W-:Y:S01]  /*85f0*/  ISETP.GT.AND P4, PT, R3.reuse, RZ, P0 ;  /* 0x000000ff0300720c */ /* 0x040fe20000784270 */
[----:B------:R-:W-:Y:S01]  /*8600*/  FMUL R106, R106, R145 ;  /* 0x000000916a6a7220 */ /* 0x000fe20000400000 */
[----:B------:R-:W-:Y:S01]  /*8610*/  F2FP.F16.F32.PACK_AB R115, RZ, R115 ;  /* 0x00000073ff73723e */ /* 0x000fe200000000ff */
[----:B------:R-:W-:Y:S01]  /*8620*/  @P1 STG.E.U16 desc[UR36][R4.64+0x20], R130 ;  /* 0x0000208204001986 */ /* 0x000fe2000c101524 */
[----:B------:R-:W-:Y:S01]  /*8630*/  ISETP.GT.AND P1, PT, R3, 0x8, P2 ;  /* 0x000000080300780c */ /* 0x000fe20001724270 */
[-C--:B------:R-:W-:Y:S01]  /*8640*/  FMUL R107, R107, R145.reuse ;  /* 0x000000916b6b7220 */ /* 0x080fe20000400000 */
[----:B------:R-:W-:Y:S01]  /*8650*/  ISETP.GT.AND P2, PT, R0, 0x20, PT ;  /* 0x000000200000780c */ /* 0x000fe20003f44270 */
        /* <DEDUP_REMOVED lines=251> */
[----:B0-----:R-:W-:Y:S01]  /*9610*/  @P4 IMAD.MOV.U32 R6, RZ, RZ, R8 ;  /* 0x000000ffff064224 */ /* 0x001fe200078e0008 */
[----:B------:R-:W-:Y:S01]  /*9620*/  F2FP.F16.F32.PACK_AB R36, RZ, R36 ;  /* 0x00000024ff24723e */ /* 0x000fe200000000ff */
[----:B------:R-:W-:Y:S01]  /*9630*/  @P4 IMAD.MOV.U32 R7, RZ, RZ, R9 ;  /* 0x000000ffff074224 */ /* 0x000fe200078e0009 */
        /* <DEDUP_REMOVED lines=10> */
[----:B------:R-:W-:Y:S01]  /*96e0*/  FMUL R31, R31, R145 ;  /* 0x000000911f1f7220 */ /* 0x000fe20000400000 */
[----:B------:R-:W-:Y:S01]  /*96f0*/  ISETP.GT.AND P2, PT, R0, 0x58, PT ;  /* 0x000000580000780c */ /* 0x000fe20003f44270 */
[----:B------:R-:W-:Y:S01]  /*9700*/  @P3 STG.E.U16 desc[UR36][R4.64+0x92], R111 ;  /* 0x0000926f04003986 */ /* 0x000fe2000c101524 */
[----:B------:R-:W-:-:S02]  /*9710*/  ISETP.GT.AND P3, PT, R3, 0x8, P0 ;  /* 0x000000080300780c */ /* 0x000fc40000764270 */
[----:B------:R-:W-:Y:S01]  /*9720*/  ISETP.GT.AND P0, PT, R0, 0x59, PT ;  /* 0x000000590000780c */ /* 0x000fe20003f04270 */
[----:B0-----:R-:W-:Y:S01]  /*9730*/  @P5 IMAD.MOV.U32 R6, RZ, RZ, R8 ;  /* 0x000000ffff065224 */ /* 0x001fe200078e0008 */
[----:B------:R-:W-:Y:S01]  /*9740*/  F2FP.F16.F32.PACK_AB R24, RZ, R24 ;  /* 0x00000018ff18723e */ /* 0x000fe200000000ff */
[----:B------:R-:W-:Y:S01]  /*9750*/  @P5 IMAD.MOV.U32 R7, RZ, RZ, R9 ;  /* 0x000000ffff075224 */ /* 0x000fe200078e0009 */
[----:B------:R-:W-:Y:S02]  /*9760*/  F2FP.F16.F32.PACK_AB R25, RZ, R25 ;  /* 0x00000019ff19723e */ /* 0x000fe400000000ff */
[----:B------:R-:W-:Y:S02]  /*9770*/  F2FP.F16.F32.PACK_AB R26, RZ, R26 ;  /* 0x0000001aff1a723e */ /* 0x000fe400000000ff */
[----:B------:R0:W-:Y:S01]  /*9780*/  @P5 STG.E.U16 desc[UR36][R6.64+0xa0], R96 ;  /* 0x0000a06006005986 */ /* 0x0001e2000c101524 */
[----:B------:R-:W-:Y:S02]  /*9790*/  ISETP.GT.AND P5, PT, R3, RZ, P2 ;  /* 0x000000ff0300720c */ /* 0x000fe400017a4270 */
[----:B------:R-:W-:-:S02]  /*97a0*/  F2FP.F16.F32.PACK_AB R27, RZ, R27 ;  /* 0x0000001bff1b723e */ /* 0x000fc400000000ff */
[----:B------:R-:W-:Y:S02]  /*97b0*/  F2FP.F16.F32.PACK_AB R28, RZ, R28 ;  /* 0x0000001cff1c723e */ /* 0x000fe400000000ff */
[----:B------:R-:W-:Y:S02]  /*97c0*/  F2FP.F16.F32.PACK_AB R29, RZ, R29 ;  /* 0x0000001dff1d723e */ /* 0x000fe400000000ff */
[----:B------:R-:W-:Y:S02]  /*97d0*/  F2FP.F16.F32.PACK_AB R30, RZ, R30 ;  /* 0x0000001eff1e723e */ /* 0x000fe400000000ff */
[----:B------:R-:W-:Y:S01]  /*97e0*/  F2FP.F16.F32.PACK_AB R31, RZ, R31 ;  /* 0x0000001fff1f723e */ /* 0x000fe200000000ff */
[----:B0-----:R-:W-:Y:S02]  /*97f0*/  @P4 IMAD.MOV.U32 R6, RZ, RZ, R8 ;  /* 0x000000ffff064224 */ /* 0x001fe400078e0008 */
[----:B------:R-:W-:-:S05]  /*9800*/  @P4 IMAD.MOV.U32 R7, RZ, RZ, R9 ;  /* 0x000000ffff074224 */ /* 0x000fca00078e0009 */
[----:B------:R0:W-:Y:S01]  /*9810*/  @P4 STG.E.U16 desc[UR36][R6.64+0xa2], R97 ;  /* 0x0000a26106004986 */ /* 0x0001e2000c101524 */
[----:B------:R-:W-:-:S03]  /*9820*/  ISETP.GT.AND P4, PT, R3, RZ, P0 ;  /* 0x000000ff0300720c */ /* 0x000fc60000784270 */
[----:B------:R-:W-:Y:S01]  /*9830*/  @P1 STG.E.U16 desc[UR36][R4.64+0xa0], R98 ;  /* 0x0000a06204001986 */ /* 0x000fe2000c101524 */
[C---:B------:R-:W-:Y:S02]  /*9840*/  ISETP.GT.AND P1, PT, R3.reuse, 0x8, P2 ;  /* 0x000000080300780c */ /* 0x040fe40001724270 */
[C---:B------:R-:W-:Y:S01]  /*9850*/  ISETP.GT.AND P2, PT, R0.reuse, 0x60, PT ;  /* 0x000000600000780c */ /* 0x040fe20003f44270 */
[----:B------:R-:W-:Y:S01]  /*9860*/  @P3 STG.E.U16 desc[UR36][R4.64+0xa2], R99 ;  /* 0x0000a26304003986 */ /* 0x000fe2000c101524 */
[----:B------:R-:W-:Y:S02]  /*9870*/  ISETP.GT.AND P3, PT, R3, 0x8, P0 ;  /* 0x000000080300780c */ /* 0x000fe40000764270 */
[----:B------:R-:W-:Y:S01]  /*9880*/  ISETP.GT.AND P0, PT, R0, 0x61, PT ;  /* 0x000000610000780c */ /* 0x000fe20003f04270 */
[----:B0-----:R-:W-:Y:S02]  /*9890*/  @P5 IMAD.MOV.U32 R6, RZ, RZ, R8 ;  /* 0x000000ffff065224 */ /* 0x001fe400078e0008 */
[----:B------:R-:W-:-:S05]  /*98a0*/  @P5 IMAD.MOV.U32 R7, RZ, RZ, R9 ;  /* 0x000000ffff075224 */ /* 0x000fca00078e0009 */
[----:B------:R0:W-:Y:S01]  /*98b0*/  @P5 STG.E.U16 desc[UR36][R6.64+0xb0], R100 ;  /* 0x0000b06406005986 */ /* 0x0001e2000c101524 */
[----:B------:R-:W-:Y:S01]  /*98c0*/  ISETP.GT.AND P5, PT, R3, RZ, P2 ;  /* 0x000000ff0300720c */ /* 0x000fe200017a4270 */
        /* <DEDUP_REMOVED lines=181> */
[C---:B------:R-:W-:Y:S02]  /*a420*/  ISETP.GT.AND P5, PT, R3.reuse, RZ, P2 ;  /* 0x000000ff0300720c */ /* 0x040fe400017a4270 */
[----:B------:R-:W-:Y:S01]  /*a430*/  ISETP.GT.AND P2, PT, R3, 0x8, P2 ;  /* 0x000000080300780c */ /* 0x000fe20001744270 */
[----:B0-----:R-:W-:Y:S02]  /*a440*/  @P4 IMAD.MOV.U32 R6, RZ, RZ, R8 ;  /* 0x000000ffff064224 */ /* 0x001fe400078e0008 */
[----:B------:R-:W-:-:S05]  /*a450*/  @P4 IMAD.MOV.U32 R7, RZ, RZ, R9 ;  /* 0x000000ffff074224 */ /* 0x000fca00078e0009 */
[----:B------:R0:W-:Y:S01]  /*a460*/  @P4 STG.E.U16 desc[UR36][R6.64+0x182], R41 ;  /* 0x0001822906004986 */ /* 0x0001e2000c101524 */
[C---:B------:R-:W-:Y:S02]  /*a470*/  ISETP.GT.AND P4, PT, R3.reuse, RZ, P0 ;  /* 0x000000ff0300720c */ /* 0x040fe40000784270 */
[----:B------:R-:W-:Y:S01]  /*a480*/  ISETP.GT.AND P0, PT, R3, 0x8, P0 ;  /* 0x000000080300780c */ /* 0x000fe20000704270 */
[----:B------:R-:W-:Y:S01]  /*a490*/  @P1 STG.E.U16 desc[UR36][R4.64+0x180], R42 ;  /* 0x0001802a04001986 */ /* 0x000fe2000c101524 */
[----:B------:R-:W-:-:S03]  /*a4a0*/  ISETP.GT.AND P1, PT, R0, 0xd1, PT ;  /* 0x000000d10000780c */ /* 0x000fc60003f24270 */
[----:B------:R-:W-:Y:S01]  /*a4b0*/  @P3 STG.E.U16 desc[UR36][R4.64+0x182], R43 ;  /* 0x0001822b04003986 */ /* 0x000fe2000c101524 */
        /* <DEDUP_REMOVED lines=9> */
[----:B------:R-:W-:Y:S04]  /*a550*/  @P2 STG.E.U16 desc[UR36][R4.64+0x190], R46 ;  /* 0x0001902e04002986 */ /* 0x000fe8000c101524 */
[----:B------:R-:W-:Y:S01]  /*a560*/  @P0 STG.E.U16 desc[UR36][R4.64+0x192], R47 ;  /* 0x0001922f04000986 */ /* 0x000fe2000c101524 */
[----:B------:R-:W-:Y:S01]  /*a570*/  ISETP.GT.AND P0, PT, R3, 0x8, P3 ;  /* 0x000000080300780c */ /* 0x000fe20001f04270 */
[----:B0-----:R-:W-:Y:S02]  /*a580*/  @P5 IMAD.MOV.U32 R6, RZ, RZ, R8 ;  /* 0x000000ffff065224 */ /* 0x001fe400078e0008 */
[----:B------:R-:W-:-:S05]  /*a590*/  @P5 IMAD.MOV.U32 R7, RZ, RZ, R9 ;  /* 0x000000ffff075224 */ /* 0x000fca00078e0009 */
[----:B------:R0:W-:Y:S01]  /*a5a0*/  @P5 STG.E.U16 desc[UR36][R6.64+0x1a0], R32 ;  /* 0x0001a02006005986 */ /* 0x0001e2000c101524 */
[----:B------:R-:W-:Y:S02]  /*a5b0*/  ISETP.GT.AND P5, PT, R3, 0x8, P1 ;  /* 0x000000080300780c */ /* 0x000fe40000fa4270 */
[----:B------:R-:W-:-:S04]  /*a5c0*/  ISETP.GT.AND P1, PT, R0, 0xd9, PT ;  /* 0x000000d90000780c */ /* 0x000fc80003f24270 */
[----:B------:R-:W-:Y:S01]  /*a5d0*/  ISETP.GT.AND P3, PT, R3, RZ, P1 ;  /* 0x000000ff0300720c */ /* 0x000fe20000f64270 */
[----:B0-----:R-:W-:Y:S02]  /*a5e0*/  @P4 IMAD.MOV.U32 R6, RZ, RZ, R8 ;  /* 0x000000ffff064224 */ /* 0x001fe400078e0008 */
[----:B------:R-:W-:-:S05]  /*a5f0*/  @P4 IMAD.MOV.U32 R7, RZ, RZ, R9 ;  /* 0x000000ffff074224 */ /* 0x000fca00078e0009 */
[----:B------:R0:W-:Y:S01]  /*a600*/  @P4 STG.E.U16 desc[UR36][R6.64+0x1a2], R33 ;  /* 0x0001a22106004986 */ /* 0x0001e2000c101524 */
[----:B------:R-:W-:-:S03]  /*a610*/  ISETP.GT.AND P4, PT, R0, 0xd8, PT ;  /* 0x000000d80000780c */ /* 0x000fc60003f84270 */
[----:B------:R-:W-:Y:S01]  /*a620*/  @P0 STG.E.U16 desc[UR36][R4.64+0x1a0], R34 ;  /* 0x0001a02204000986 */ /* 0x000fe2000c101524 */
[C---:B------:R-:W-:Y:S02]  /*a630*/  ISETP.GT.AND P2, PT, R3.reuse, RZ, P4 ;  /* 0x000000ff0300720c */ /* 0x040fe40002744270 */
[C---:B------:R-:W-:Y:S01]  /*a640*/  ISETP.GT.AND P4, PT, R3.reuse, 0x8, P4 ;  /* 0x000000080300780c */ /* 0x040fe20002784270 */
[----:B------:R-:W-:Y:S01]  /*a650*/  @P5 STG.E.U16 desc[UR36][R4.64+0x1a2], R35 ;  /* 0x0001a22304005986 */ /* 0x000fe2000c101524 */
[----:B------:R-:W-:Y:S02]  /*a660*/  ISETP.GT.AND P5, PT, R3, 0x8, P1 ;  /* 0x000000080300780c */ /* 0x000fe40000fa4270 */
[C---:B------:R-:W-:Y:S02]  /*a670*/  ISETP.GT.AND P0, PT, R0.reuse, 0xe1, PT ;  /* 0x000000e10000780c */ /* 0x040fe40003f04270 */
[----:B------:R-:W-:-:S05]  /*a680*/  ISETP.GT.AND P1, PT, R0, 0xe9, PT ;  /* 0x000000e90000780c */ /* 0x000fca0003f24270 */
[----:B0-----:R-:W-:Y:S02]  /*a690*/  @P2 IMAD.MOV.U32 R6, RZ, RZ, R8 ;  /* 0x000000ffff062224 */ /* 0x001fe400078e0008 */
[----:B------:R-:W-:-:S05]  /*a6a0*/  @P2 IMAD.MOV.U32 R7, RZ, RZ, R9 ;  /* 0x000000ffff072224 */ /* 0x000fca00078e0009 */
[----:B------:R0:W-:Y:S01]  /*a6b0*/  @P2 STG.E.U16 desc[UR36][R6.64+0x1b0], R36 ;  /* 0x0001b02406002986 */ /* 0x0001e2000c101524 */
[----:B------:R-:W-:Y:S01]  /*a6c0*/  ISETP.GT.AND P2, PT, R0, 0xe8, PT ;  /* 0x000000e80000780c */ /* 0x000fe20003f44270 */
        /* <DEDUP_REMOVED lines=8> */
[C---:B------:R-:W-:Y:S02]  /*a750*/  ISETP.GT.AND P5, PT, R3.reuse, RZ, P0 ;  /* 0x000000ff0300720c */ /* 0x040fe400007a4270 */
[----:B------:R-:W-:-:S07]  /*a760*/  ISETP.GT.AND P0, PT, R3, 0x8, P0 ;  /* 0x000000080300780c */ /* 0x000fce0000704270 */
[----:B0-----:R-:W-:Y:S02]  /*a770*/  @P4 IMAD.MOV.U32 R6, RZ, RZ, R8 ;  /* 0x000000ffff064224 */ /* 0x001fe400078e0008 */
[----:B------:R-:W-:Y:S02]  /*a780*/  @P4 IMAD.MOV.U32 R7, RZ, RZ, R9 ;  /* 0x000000ffff074224 */ /* 0x000fe400078e0009 */
[----:B------:R-:W-:-:S03]  /*a790*/  @P3 IMAD.MOV.U32 R2, RZ, RZ, R4 ;  /* 0x000000ffff023224 */ /* 0x000fc600078e0004 */
[----:B------:R0:W-:Y:S01]  /*a7a0*/  @P4 STG.E.U16 desc[UR36][R6.64+0x1c0], R24 ;  /* 0x0001c01806004986 */ /* 0x0001e2000c101524 */
[C---:B------:R-:W-:Y:S02]  /*a7b0*/  ISETP.GT.AND P4, PT, R3.reuse, RZ, P1 ;  /* 0x000000ff0300720c */ /* 0x040fe40000f84270 */
[----:B------:R-:W-:Y:S01]  /*a7c0*/  ISETP.GT.AND P1, PT, R3, 0x8, P1 ;  /* 0x000000080300780c */ /* 0x000fe20000f24270 */
[----:B0-----:R-:W-:Y:S02]  /*a7d0*/  @P5 IMAD.MOV.U32 R6, RZ, RZ, R8 ;  /* 0x000000ffff065224 */ /* 0x001fe400078e0008 */
[----:B------:R-:W-:-:S05]  /*a7e0*/  @P5 IMAD.MOV.U32 R7, RZ, RZ, R9 ;  /* 0x000000ffff075224 */ /* 0x000fca00078e0009 */
[----:B------:R-:W-:Y:S01]  /*a7f0*/  @P5 STG.E.U16 desc[UR36][R6.64+0x1c2], R25 ;  /* 0x0001c21906005986 */ /* 0x000fe2000c101524 */
[C---:B------:R-:W-:Y:S02]  /*a800*/  ISETP.GT.AND P5, PT, R3.reuse, RZ, P2 ;  /* 0x000000ff0300720c */ /* 0x040fe400017a4270 */
[----:B------:R-:W-:Y:S01]  /*a810*/  ISETP.GT.AND P2, PT, R3, 0x8, P2 ;  /* 0x000000080300780c */ /* 0x000fe20001744270 */
[----:B------:R-:W-:-:S05]  /*a820*/  @P3 IMAD.MOV.U32 R3, RZ, RZ, R5 ;  /* 0x000000ffff033224 */ /* 0x000fca00078e0005 */
[----:B------:R0:W-:Y:S02]  /*a830*/  @P3 STG.E.U16 desc[UR36][R2.64+0x1c0], R26 ;  /* 0x0001c01a02003986 */ /* 0x0001e4000c101524 */
[----:B0-----:R-:W-:Y:S02]  /*a840*/  @P0 IMAD.MOV.U32 R2, RZ, RZ, R4 ;  /* 0x000000ffff020224 */ /* 0x001fe400078e0004 */
[----:B------:R-:W-:-:S05]  /*a850*/  @P0 IMAD.MOV.U32 R3, RZ, RZ, R5 ;  /* 0x000000ffff030224 */ /* 0x000fca00078e0005 */
[----:B------:R0:W-:Y:S02]  /*a860*/  @P0 STG.E.U16 desc[UR36][R2.64+0x1c2], R27 ;  /* 0x0001c21b02000986 */ /* 0x0001e4000c101524 */
[----:B0-----:R-:W-:Y:S02]  /*a870*/  @P5 IMAD.MOV.U32 R2, RZ, RZ, R8 ;  /* 0x000000ffff025224 */ /* 0x001fe400078e0008 */
[----:B------:R-:W-:-:S05]  /*a880*/  @P5 IMAD.MOV.U32 R3, RZ, RZ, R9 ;  /* 0x000000ffff035224 */ /* 0x000fca00078e0009 */
[----:B------:R0:W-:Y:S04]  /*a890*/  @P5 STG.E.U16 desc[UR36][R2.64+0x1d0], R28 ;  /* 0x0001d01c02005986 */ /* 0x0001e8000c101524 */
[----:B------:R1:W-:Y:S01]  /*a8a0*/  @P4 STG.E.U16 desc[UR36][R8.64+0x1d2], R29 ;  /* 0x0001d21d08004986 */ /* 0x0003e2000c101524 */
[----:B0-----:R-:W-:Y:S02]  /*a8b0*/  @P2 IMAD.MOV.U32 R2, RZ, RZ, R4 ;  /* 0x000000ffff022224 */ /* 0x001fe400078e0004 */
[----:B------:R-:W-:-:S05]  /*a8c0*/  @P2 IMAD.MOV.U32 R3, RZ, RZ, R5 ;  /* 0x000000ffff032224 */ /* 0x000fca00078e0005 */
[----:B------:R1:W-:Y:S04]  /*a8d0*/  @P2 STG.E.U16 desc[UR36][R2.64+0x1d0], R30 ;  /* 0x0001d01e02002986 */ /* 0x0003e8000c101524 */
[----:B------:R1:W-:Y:S02]  /*a8e0*/  @P1 STG.E.U16 desc[UR36][R4.64+0x1d2], R31 ;  /* 0x0001d21f04001986 */ /* 0x0003e4000c101524 */
.L_x_275:
[----:B------:R-:W-:Y:S05]  /*a8f0*/  BSYNC B0 ;  /* 0x0000000000007941 */ /* 0x000fea0003800000 */
.L_x_37:
[----:B-1----:R-:W2:Y:S01]  /*a900*/  LDL.64 R2, [R1] ;  /* 0x0000000001027983 */ /* 0x002ea20000100a00 */
[----:B------:R-:W-:Y:S01]  /*a910*/  ULDC.64 UR4, c[0x0][0x650] ;  /* 0x0001940000047ab9 */ /* 0x000fe20000000a00 */
[----:B------:R1:W-:Y:S01]  /*a920*/  SYNCS.ARRIVE.TRANS64.A1T0 RZ, [R154+UR45], RZ ;  /* 0x000000ff9aff79a7 */ /* 0x0003e2000810002d */
[----:B0-----:R-:W-:Y:S01]  /*a930*/  PRMT R0, RZ, 0x7610, R0 ;  /* 0x00007610ff007816 */ /* 0x001fe20000000000 */
[----:B------:R-:W-:Y:S02]  /*a940*/  IMAD.MOV.U32 R19, RZ, RZ, -0x1 ;  /* 0xffffffffff137424 */ /* 0x000fe400078e00ff */
[----:B-----5:R-:W-:Y:S01]  /*a950*/  IMAD.MOV.U32 R22, RZ, RZ, -0x1 ;  /* 0xffffffffff167424 */ /* 0x020fe200078e00ff */
[----:B--2---:R-:W-:-:S04]  /*a960*/  LEA R18, P0, R2, R18, 0x1 ;  /* 0x0000001202127211 */ /* 0x004fc800078008ff */
[----:B------:R-:W-:Y:S01]  /*a970*/  LEA.HI.X R17, R2, R17, R23, 0x1, P0 ;  /* 0x0000001102117211 */ /* 0x000fe200000f0c17 */
[----:B------:R-:W-:Y:S01]  /*a980*/  IMAD.MOV.U32 R2, RZ, RZ, -0x1 ;  /* 0xffffffffff027424 */ /* 0x000fe200078e00ff */
[----:B------:R-:W-:-:S04]  /*a990*/  ISETP.GE.U32.AND P0, PT, R18, UR4, PT ;  /* 0x0000000412007c0c */ /* 0x000fc8000bf06070 */
[----:B------:R-:W-:-:S13]  /*a9a0*/  ISETP.GE.U32.AND.EX P0, PT, R17, UR5, PT, P0 ;  /* 0x0000000511007c0c */ /* 0x000fda000bf06100 */
[----:B-1----:R-:W-:Y:S05]  /*a9b0*/  @P0 BRA `(.L_x_276) ;  /* 0x0000000400700947 */ /* 0x002fea0003800000 */
[----:B------:R-:W0:Y:S01]  /*a9c0*/  S2R R10, SR_CTAID.X ;  /* 0x00000000000a7919 */ /* 0x000e220000002500 */
[----:B------:R-:W1:Y:S01]  /*a9d0*/  LDC.64 R8, c[0x0][0x628] ;  /* 0x00018a00ff087b82 */ /* 0x000e620000000a00 */
[----:B------:R-:W-:Y:S01]  /*a9e0*/  ULDC UR4, c[0x0][0x150] ;  /* 0x0000540000047ab9 */ /* 0x000fe20000000800 */
[----:B------:R-:W-:Y:S01]  /*a9f0*/  IMAD.MOV.U32 R6, RZ, RZ, R18 ;  /* 0x000000ffff067224 */ /* 0x000fe200078e0012 */
[----:B------:R-:W2:Y:S01]  /*aa00*/  S2R R20, SR_CTAID.Y ;  /* 0x0000000000147919 */ /* 0x000ea20000002600 */
[----:B------:R-:W-:-:S04]  /*aa10*/  IMAD.MOV.U32 R7, RZ, RZ, R17 ;  /* 0x000000ffff077224 */ /* 0x000fc800078e0011 */
[----:B------:R-:W2:Y:S08]  /*aa20*/  LDC R15, c[0x0][0x144] ;  /* 0x00005100ff0f7b82 */ /* 0x000eb00000000800 */
[----:B------:R-:W2:Y:S08]  /*aa30*/  LDC R0, c[0x0][0x630] ;  /* 0x00018c00ff007b82 */ /* 0x000eb00000000800 */
[----:B------:R-:W2:Y:S01]  /*aa40*/  LDC.64 R12, c[0x0][0x620] ;  /* 0x00018800ff0c7b82 */ /* 0x000ea20000000a00 */
[----:B-1----:R-:W-:-:S04]  /*aa50*/  ISETP.NE.U32.AND P0, PT, R8, RZ, PT ;  /* 0x000000ff0800720c */ /* 0x002fc80003f05070 */
[----:B------:R-:W-:Y:S02]  /*aa60*/  ISETP.NE.AND.EX P0, PT, R9, RZ, PT, P0 ;  /* 0x000000ff0900720c */ /* 0x000fe40003f05300 */
[----:B0-----:R-:W-:-:S05]  /*aa70*/  I2FP.F32.U32 R2, R10 ;  /* 0x0000000a00027245 */ /* 0x001fca0000201000 */
[----:B------:R-:W-:-:S04]  /*aa80*/  FMUL R2, R2, UR4 ;  /* 0x0000000402027c20 */ /* 0x000fc80008400000 */
[----:B------:R0:W1:Y:S02]  /*aa90*/  F2I.U32.TRUNC.NTZ R14, R2 ;  /* 0x00000002000e7305 */ /* 0x000064000020f000 */
[----:B------:R-:W-:Y:S05]  /*aaa0*/  @!P0 BRA `(.L_x_277) ;  /* 0x0000000000288947 */ /* 0x000fea0003800000 */
[----:B------:R-:W5:Y:S02]  /*aab0*/  LDC R3, c[0x0][0x634] ;  /* 0x00018d00ff037b82 */ /* 0x000f640000000800 */
[----:B-----5:R-:W-:-:S05]  /*aac0*/  IADD3 R7, P0, R18, R3, RZ ;  /* 0x0000000312077210 */ /* 0x020fca0007f1e0ff */
[----:B------:R-:W-:-:S04]  /*aad0*/  IMAD.X R11, RZ, RZ, R17, P0 ;  /* 0x000000ffff0b7224 */ /* 0x000fc800000e0611 */
[----:B0-----:R-:W-:-:S04]  /*aae0*/  IMAD.WIDE.U32 R2, R11, R8, RZ ;  /* 0x000000080b027225 */ /* 0x001fc800078e00ff */
[----:B---34-:R-:W-:-:S04]  /*aaf0*/  IMAD.WIDE.U32 R4, P0, R7, R9, R2 ;  /* 0x0000000907047225 */ /* 0x018fc80007800002 */
[----:B------:R-:W-:-:S04]  /*ab00*/  IMAD.WIDE.U32 R2, R7, R8, RZ ;  /* 0x0000000807027225 */ /* 0x000fc800078e00ff */
[----:B------:R-:W-:Y:S01]  /*ab10*/  IMAD.X R7, RZ, RZ, RZ, P0 ;  /* 0x000000ffff077224 */ /* 0x000fe200000e06ff */
[----:B------:R-:W-:Y:S01]  /*ab20*/  IADD3 RZ, P0, R3, R4, RZ ;  /* 0x0000000403ff7210 */ /* 0x000fe20007f1e0ff */
[----:B------:R-:W-:-:S04]  /*ab30*/  IMAD.MOV.U32 R6, RZ, RZ, R5 ;  /* 0x000000ffff067224 */ /* 0x000fc800078e0005 */
[----:B------:R-:W-:-:S08]  /*ab40*/  IMAD.WIDE.U32.X R6, R11, R9, R6, P0 ;  /* 0x000000090b067225 */ /* 0x000fd000000e0406 */
.L_x_277:
[----:B------:R-:W5:Y:S01]  /*ab50*/  LDC.64 R26, c[0x0][0x640] ;  /* 0x00019000ff1a7b82 */ /* 0x000f620000000a00 */
[-C--:B--2---:R-:W-:Y:S01]  /*ab60*/  SHF.R.U64 R11, R6, R0.reuse, R7 ;  /* 0x00000000060b7219 */ /* 0x084fe20000001207 */
[----:B------:R-:W-:Y:S01]  /*ab70*/  IMAD.MOV.U32 R19, RZ, RZ, R17 ;  /* 0x000000ffff137224 */ /* 0x000fe200078e0011 */
[----:B------:R-:W-:Y:S01]  /*ab80*/  SHF.R.U32.HI R0, RZ, R0, R7 ;  /* 0x00000000ff007219 */ /* 0x000fe20000011607 */
[----:B-1----:R-:W-:Y:S01]  /*ab90*/  IMAD.MOV R14, RZ, RZ, -R14 ;  /* 0x000000ffff0e7224 */ /* 0x002fe200078e0a0e */
[----:B---34-:R-:W-:Y:S01]  /*aba0*/  IADD3 R5, P0, RZ, -R11, RZ ;  /* 0x8000000bff057210 */ /* 0x018fe20007f1e0ff */
[----:B------:R-:W-:Y:S01]  /*abb0*/  ULDC UR4, c[0x0][0x154] ;  /* 0x0000550000047ab9 */ /* 0x000fe20000000800 */
[----:B------:R-:W-:Y:S01]  /*abc0*/  IMAD.MOV.U32 R7, RZ, RZ, 0x1 ;  /* 0x00000001ff077424 */ /* 0x000fe200078e00ff */
[----:B------:R-:W1:Y:S01]  /*abd0*/  LDC R4, c[0x0][0x618] ;  /* 0x00018600ff047b82 */ /* 0x000e620000000800 */
[----:B------:R-:W-:Y:S02]  /*abe0*/  IMAD R22, R15, R14, R10 ;  /* 0x0000000e0f167224 */ /* 0x000fe400078e020a */
[----:B------:R-:W-:-:S04]  /*abf0*/  IMAD.X R3, RZ, RZ, ~R0, P0 ;  /* 0x000000ffff037224 */ /* 0x000fc800000e0e00 */
[-C--:B------:R-:W-:Y:S01]  /*ac00*/  IMAD R0, R3, R12.reuse, RZ ;  /* 0x0000000c03007224 */ /* 0x080fe200078e02ff */
[----:B------:R-:W2:Y:S01]  /*ac10*/  LDC R6, c[0x0][0x608] ;  /* 0x00018200ff067b82 */ /* 0x000ea20000000800 */
[----:B0-----:R-:W-:-:S04]  /*ac20*/  IMAD.WIDE.U32 R2, R5, R12, R18 ;  /* 0x0000000c05027225 */ /* 0x001fc800078e0012 */
[----:B------:R-:W-:Y:S01]  /*ac30*/  IMAD R5, R5, R13, R0 ;  /* 0x0000000d05057224 */ /* 0x000fe200078e0200 */
[----:B------:R-:W-:Y:S02]  /*ac40*/  I2FP.F32.U32 R0, R20 ;  /* 0x0000001400007245 */ /* 0x000fe40000201000 */
[----:B------:R-:W0:Y:S01]  /*ac50*/  LDC R24, c[0x0][0x658] ;  /* 0x00019600ff187b82 */ /* 0x000e220000000800 */
[----:B------:R-:W-:Y:S01]  /*ac60*/  IMAD.IADD R3, R3, 0x1, R5 ;  /* 0x0000000103037824 */ /* 0x000fe200078e0205 */
[----:B-----5:R-:W-:Y:S01]  /*ac70*/  ISETP.NE.U32.AND P0, PT, R26, RZ, PT ;  /* 0x000000ff1a00720c */ /* 0x020fe20003f05070 */
[----:B------:R-:W-:Y:S01]  /*ac80*/  FMUL R0, R0, UR4 ;  /* 0x0000000400007c20 */ /* 0x000fe20008400000 */
[----:B------:R-:W-:Y:S02]  /*ac90*/  IMAD.MOV.U32 R5, RZ, RZ, -0x1 ;  /* 0xffffffffff057424 */ /* 0x000fe400078e00ff */
[----:B------:R-:W-:Y:S01]  /*aca0*/  ISETP.NE.AND.EX P0, PT, R27, RZ, PT, P0 ;  /* 0x000000ff1b00720c */ /* 0x000fe20003f05300 */
[----:B------:R3:W4:Y:S01]  /*acb0*/  F2I.U32.TRUNC.NTZ R12, R0 ;  /* 0x00000000000c7305 */ /* 0x000722000020f000 */
[----:B------:R-:W3:Y:S01]  /*acc0*/  LDC R15, c[0x0][0x148] ;  /* 0x00005200ff0f7b82 */ /* 0x000ee20000000800 */
[----:B-1----:R-:W-:-:S02]  /*acd0*/  SHF.R.U64 R10, R2, R4, R3 ;  /* 0x00000004020a7219 */ /* 0x002fc40000001203 */
[----:B------:R-:W-:-:S05]  /*ace0*/  SHF.R.U32.HI R3, RZ, R4, R3 ;  /* 0x00000004ff037219 */ /* 0x000fca0000011603 */
[----:B------:R-:W1:Y:S01]  /*acf0*/  LDC R14, c[0x0][0x600] ;  /* 0x00018000ff0e7b82 */ /* 0x000e620000000800 */
[-CC-:B--2---:R-:W-:Y:S02]  /*ad00*/  SHF.R.U64 R8, R10, R6.reuse, R3.reuse ;  /* 0x000000060a087219 */ /* 0x184fe40000001203 */
[----:B------:R-:W-:-:S05]  /*ad10*/  SHF.R.U32.HI R3, RZ, R6, R3 ;  /* 0x00000006ff037219 */ /* 0x000fca0000011603 */
[----:B------:R-:W2:Y:S01]  /*ad20*/  LDC R21, c[0x0][0x648] ;  /* 0x00019200ff157b82 */ /* 0x000ea20000000800 */
[-CC-:B0-----:R-:W-:Y:S02]  /*ad30*/  SHF.R.U64 R13, R8, R24.reuse, R3.reuse ;  /* 0x00000018080d7219 */ /* 0x181fe40000001203 */
[-C--:B------:R-:W-:Y:S02]  /*ad40*/  SHF.L.U32 R5, R5, R24.reuse, RZ ;  /* 0x0000001805057219 */ /* 0x080fe400000006ff */
[-C--:B------:R-:W-:Y:S01]  /*ad50*/  SHF.R.U32.HI R3, RZ, R24.reuse, R3 ;  /* 0x00000018ff037219 */ /* 0x080fe20000011603 */
[----:B------:R-:W-:Y:S01]  /*ad60*/  IMAD.MOV.U32 R2, RZ, RZ, R13 ;  /* 0x000000ffff027224 */ /* 0x000fe200078e000d */
[----:B------:R-:W-:Y:S01]  /*ad70*/  SHF.L.U32 R24, R7, R24, RZ ;  /* 0x0000001807187219 */ /* 0x000fe200000006ff */
[----:B------:R-:W0:Y:S01]  /*ad80*/  LDC R25, c[0x0][0x638] ;  /* 0x00018e00ff197b82 */ /* 0x000e220000000800 */
[----:B------:R-:W-:-:S07]  /*ad90*/  LOP3.LUT R19, RZ, R5, RZ, 0x33, !PT ;  /* 0x00000005ff137212 */ /* 0x000fce00078e33ff */
[----:B------:R-:W0:Y:S01]  /*ada0*/  LDC R28, c[0x0][0x610] ;  /* 0x00018400ff1c7b82 */ /* 0x000e220000000800 */
[----:B----4-:R-:W-:Y:S05]  /*adb0*/  @!P0 BRA `(.L_x_278) ;  /* 0x0000000000288947 */ /* 0x010fea0003800000 */
[----:B---3--:R-:W3:Y:S02]  /*adc0*/  LDC R0, c[0x0][0x64c] ;  /* 0x00019300ff007b82 */ /* 0x008ee40000000800 */
[----:B---3--:R-:W-:-:S05]  /*add0*/  IADD3 R7, P0, R13, R0, RZ ;  /* 0x000000000d077210 */ /* 0x008fca0007f1e0ff */
        /* <DEDUP_REMOVED lines=8> */
.L_x_278:
[----:B------:R-:W4:Y:S01]  /*ae60*/  LDC R4, c[0x0][0x65c] ;  /* 0x00019700ff047b82 */ /* 0x000f220000000800 */
[----:B--23--:R-:W-:Y:S01]  /*ae70*/  SHF.R.U64 R0, R2, R21, R3 ;  /* 0x0000001502007219 */ /* 0x00cfe20000001203 */
[----:B-1----:R-:W-:Y:S01]  /*ae80*/  VIADD R3, R14, 0xffffffff ;  /* 0xffffffff0e037836 */ /* 0x002fe20000000000 */
[----:B------:R-:W-:Y:S01]  /*ae90*/  LOP3.LUT R19, R8, R19, RZ, 0xc0, !PT ;  /* 0x0000001308137212 */ /* 0x000fe200078ec0ff */
[----:B------:R-:W-:Y:S02]  /*aea0*/  IMAD.MOV R12, RZ, RZ, -R12 ;  /* 0x000000ffff0c7224 */ /* 0x000fe400078e0a0c */
[----:B------:R-:W-:Y:S01]  /*aeb0*/  IMAD.MOV R2, RZ, RZ, -R0 ;  /* 0x000000ffff027224 */ /* 0x000fe200078e0a00 */
[----:B------:R-:W-:Y:S01]  /*aec0*/  LOP3.LUT R3, R10, R3, RZ, 0xc0, !PT ;  /* 0x000000030a037212 */ /* 0x000fe200078ec0ff */
[----:B------:R-:W-:Y:S02]  /*aed0*/  IMAD R19, R24, R0, R19 ;  /* 0x0000000018137224 */ /* 0x000fe400078e0213 */
[----:B0-----:R-:W-:-:S04]  /*aee0*/  IMAD R0, R2, R25, R13 ;  /* 0x0000001902007224 */ /* 0x001fc800078e020d */
[----:B------:R-:W-:Y:S01]  /*aef0*/  IMAD R2, R0, R14, R3 ;  /* 0x0000000e00027224 */ /* 0x000fe200078e0203 */
[----:B----4-:R-:W-:Y:S01]  /*af00*/  ISETP.NE.AND P0, PT, R4, 0x1, PT ;  /* 0x000000010400780c */ /* 0x010fe20003f05270 */
[----:B------:R-:W-:-:S05]  /*af10*/  IMAD.MOV.U32 R4, RZ, RZ, 0x1 ;  /* 0x00000001ff047424 */ /* 0x000fca00078e00ff */
[----:B------:R-:W-:-:S07]  /*af20*/  PRMT R0, R4, 0x7610, R0 ;  /* 0x0000761004007816 */ /* 0x000fce0000000000 */
[----:B------:R-:W-:-:S04]  /*af30*/  @P0 IMAD R22, R15, R12, R20 ;  /* 0x0000000c0f160224 */ /* 0x000fc800078e0214 */
[----:B------:R-:W-:-:S05]  /*af40*/  IMAD R19, R19, R28, R22 ;  /* 0x0000001c13137224 */ /* 0x000fca00078e0216 */
[----:B------:R-:W-:Y:S02]  /*af50*/  SEL R22, R2, R19, !P0 ;  /* 0x0000001302167207 */ /* 0x000fe40004000000 */
[----:B------:R-:W-:Y:S01]  /*af60*/  SEL R19, R19, R2, !P0 ;  /* 0x0000000213137207 */ /* 0x000fe20004000000 */
[----:B------:R-:W-:-:S07]  /*af70*/  IMAD.MOV.U32 R2, RZ, RZ, R11 ;  /* 0x000000ffff027224 */ /* 0x000fce00078e000b */
.L_x_276:
[----:B------:R-:W-:Y:S02]  /*af80*/  LOP3.LUT P0, RZ, R0, 0xff, RZ, 0xc0, !PT ;  /* 0x000000ff00ff7812 */ /* 0x000fe4000780c0ff */
[----:B------:R-:W-:-:S11]  /*af90*/  LOP3.LUT R157, R157, 0x1, RZ, 0x3c, !PT ;  /* 0x000000019d9d7812 */ /* 0x000fd600078e3cff */
[----:B------:R-:W-:Y:S05]  /*afa0*/  @P0 BRA `(.L_x_279) ;  /* 0xffffff68005c0947 */ /* 0x000fea000383ffff */
[----:B------:R-:W-:Y:S05]  /*afb0*/  EXIT ;  /* 0x000000000000794d */ /* 0x000fea0003800000 */
.L_x_18:
[----:B------:R-:W-:-:S08]  /*afc0*/  ISETP.NE.AND P0, PT, R5, RZ, PT ;  /* 0x000000ff0500720c */ /* 0x000fd00003f05270 */
[----:B0-----:R-:W0:-:S00]  /*afd0*/  USETMAXREG.DEALLOC.CTAPOOL 0x28 ;  /* 0x00000028000079c8 */ /* 0x001e0000080e0500 */
[----:B------:R-:W-:Y:S05]  /*afe0*/  @P0 EXIT ;  /* 0x000000000000094d */ /* 0x000fea0003800000 */
[----:B0-----:R-:W-:Y:S01]  /*aff0*/  LOP3.LUT P0, RZ, R8, 0xff, RZ, 0xc0, !PT ;  /* 0x000000ff08ff7812 */ /* 0x001fe2000780c0ff */
[----:B------:R-:W-:Y:S02]  /*b000*/  IMAD.MOV.U32 R0, RZ, RZ, 0x1 ;  /* 0x00000001ff007424 */ /* 0x000fe400078e00ff */
[----:B------:R-:W-:-:S10]  /*b010*/  IMAD.MOV.U32 R7, RZ, RZ, RZ ;  /* 0x000000ffff077224 */ /* 0x000fd400078e00ff */
[----:B------:R-:W-:Y:S05]  /*b020*/  @!P0 BRA `(.L_x_280) ;  /* 0x0000000c00348947 */ /* 0x000fea0003800000 */
[----:B------:R-:W0:Y:S01]  /*b030*/  S2R R9, SR_CgaCtaId ;  /* 0x0000000000097919 */ /* 0x000e220000008800 */
[----:B------:R-:W-:Y:S01]  /*b040*/  LOP3.LUT P0, RZ, R4, 0x1f, RZ, 0xc0, !PT ;  /* 0x0000001f04ff7812 */ /* 0x000fe2000780c0ff */
[----:B------:R-:W-:Y:S01]  /*b050*/  ULDC UR5, c[0x0][0x658] ;  /* 0x0001960000057ab9 */ /* 0x000fe20000000800 */
[----:B------:R-:W-:Y:S01]  /*b060*/  UMOV UR6, 0xffffffff ;  /* 0xffffffff00067882 */ /* 0x000fe20000000000 */
[----:B------:R-:W-:Y:S01]  /*b070*/  BSSY B0, `(.L_x_280) ;  /* 0x00000c8000007945 */ /* 0x000fe20003800000 */
[----:B------:R-:W-:Y:S01]  /*b080*/  USHF.L.U32 UR6, UR6, UR5, URZ ;  /* 0x0000000506067299 */ /* 0x000fe2000800063f */
[C---:B------:R-:W-:Y:S01]  /*b090*/  ISETP.NE.AND P2, PT, R3.reuse, RZ, PT ;  /* 0x000000ff0300720c */ /* 0x040fe20003f45270 */
[----:B------:R-:W-:Y:S01]  /*b0a0*/  IMAD.MOV.U32 R8, RZ, RZ, 0x1 ;  /* 0x00000001ff087424 */ /* 0x000fe200078e00ff */
[----:B------:R-:W-:Y:S01]  /*b0b0*/  ISETP.NE.OR P0, PT, R3, RZ, !P0 ;  /* 0x000000ff0300720c */ /* 0x000fe20004705670 */
[----:B------:R-:W-:Y:S01]  /*b0c0*/  IMAD.MOV.U32 R0, RZ, RZ, 0x1 ;  /* 0x00000001ff007424 */ /* 0x000fe200078e00ff */
[----:B------:R-:W-:Y:S01]  /*b0d0*/  LOP3.LUT R6, R16, 0x2, RZ, 0xfc, !PT ;  /* 0x0000000210067812 */ /* 0x000fe200078efcff */
[----:B------:R-:W-:Y:S01]  /*b0e0*/  IMAD.MOV.U32 R7, RZ, RZ, RZ ;  /* 0x000000ffff077224 */ /* 0x000fe200078e00ff */
[----:B------:R-:W-:Y:S01]  /*b0f0*/  ULDC UR4, c[0x0][0x600] ;  /* 0x0001800000047ab9 */ /* 0x000fe20000000800 */
[----:B------:R-:W-:Y:S01]  /*b100*/  UMOV UR7, 0x1 ;  /* 0x0000000100077882 */ /* 0x000fe20000000000 */
[----:B------:R-:W-:-:S02]  /*b110*/  UIADD3 UR19, UR40, 0x1, URZ ;  /* 0x0000000128137890 */ /* 0x000fc4000fffe03f */
[----:B------:R-:W-:Y:S02]  /*b120*/  UIADD3 UR15, UR4, -0x1, URZ ;  /* 0xffffffff040f7890 */ /* 0x000fe4000fffe03f */
[----:B------:R-:W-:Y:S02]  /*b130*/  USHF.L.U32 UR17, UR7, UR5, URZ ;  /* 0x0000000507117299 */ /* 0x000fe4000800063f */
[----:B------:R-:W-:Y:S01]  /*b140*/  ULOP3.LUT UR16, URZ, UR6, URZ, 0x33, !UPT ;  /* 0x000000063f107292 */ /* 0x000fe2000f8e333f */
[----:B------:R-:W-:Y:S01]  /*b150*/  ULDC.64 UR20, c[0x0][0x198] ;  /* 0x0000660000147ab9 */ /* 0x000fe20000000a00 */
[----:B0-----:R-:W-:-:S10]  /*b160*/  LOP3.LUT R9, R9, 0x1, RZ, 0xc0, !PT ;  /* 0x0000000109097812 */ /* 0x001fd400078ec0ff */
.L_x_292:
[----:B------:R-:W-:-:S03]  /*b170*/  UMOV UR4, 0xffffffff ;  /* 0xffffffff00047882 */ /* 0x000fc60000000000 */
[----:B------:R-:W-:Y:S05]  /*b180*/  BRA.DIV UR4, `(.L_x_281) ;  /* 0x0000001a049c7947 */ /* 0x000fea000b800000 */
[----:B------:R-:W-:-:S13]  /*b190*/  ELECT P6, URZ, PT ;  /* 0x00000000003f782f */ /* 0x000fda00038c0000 */
.L_x_324:
[----:B------:R-:W0:Y:S01]  /*b1a0*/  LDC R3, c[0x0][0x28c] ;  /* 0x0000a300ff037b82 */ /* 0x000e220000000800 */
[----:B------:R-:W-:Y:S01]  /*b1b0*/  BSSY B1, `(.L_x_282) ;  /* 0x000003b000017945 */ /* 0x000fe20003800000 */
[----:B0-----:R-:W-:-:S13]  /*b1c0*/  ISETP.LT.OR P6, PT, R3, 0x1, !P6 ;  /* 0x000000010300780c */ /* 0x001fda00077c1670 */
[----:B------:R-:W-:Y:S05]  /*b1d0*/  @P6 BRA `(.L_x_283) ;  /* 0x0000000000e06947 */ /* 0x000fea0003800000 */
[----:B------:R-:W-:Y:S02]  /*b1e0*/  IMAD R22, R22, 0x2, R9 ;  /* 0x0000000216167824 */ /* 0x000fe400078e0209 */
[----:B------:R-:W-:Y:S02]  /*b1f0*/  IMAD.SHL.U32 R19, R19, 0x40, RZ ;  /* 0x0000004013137824 */ /* 0x000fe400078e00ff */
[----:B------:R-:W-:Y:S02]  /*b200*/  IMAD.MOV.U32 R13, RZ, RZ, RZ ;  /* 0x000000ffff0d7224 */ /* 0x000fe400078e00ff */
[----:B------:R-:W-:Y:S02]  /*b210*/  IMAD.U32 R14, RZ, RZ, UR19 ;  /* 0x00000013ff0e7e24 */ /* 0x000fe4000f8e00ff */
[----:B------:R-:W-:Y:S02]  /*b220*/  IMAD.MOV.U32 R3, RZ, RZ, R0 ;  /* 0x000000ffff037224 */ /* 0x000fe400078e0000 */
[----:B------:R-:W-:-:S02]  /*b230*/  IMAD.MOV.U32 R4, RZ, RZ, R7 ;  /* 0x000000ffff047224 */ /* 0x000fc400078e0007 */
[----:B------:R-:W-:-:S07]  /*b240*/  IMAD R22, R22, 0x78, RZ ;  /* 0x0000007816167824 */ /* 0x000fce00078e02ff */
.L_x_287:
[----:B------:R-:W0:Y:S01]  /*b250*/  S2R R10, SR_CgaCtaId ;  /* 0x00000000000a7919 */ /* 0x000e220000008800 */
[----:B------:R-:W-:-:S04]  /*b260*/  MOV R5, 0x400 ;  /* 0x0000040000057802 */ /* 0x000fc80000000f00 */
[----:B0-----:R-:W-:Y:S02]  /*b270*/  LEA R11, R10, R5, 0x18 ;  /* 0x000000050a0b7211 */ /* 0x001fe400078ec0ff */
[----:B------:R-:W-:Y:S01]  /*b280*/  SHF.L.U32 R5, R3, 0x1f, RZ ;  /* 0x0000001f03057819 */ /* 0x000fe200000006ff */
[----:B------:R-:W0:Y:S02]  /*b290*/  @!P2 LDC R10, c[0x0][0x500] ;  /* 0x00014000ff0aab82 */ /* 0x000e240000000800 */
[----:B------:R-:W-:-:S04]  /*b2a0*/  IMAD R12, R4, 0x8, R11 ;  /* 0x00000008040c7824 */ /* 0x000fc800078e020b */
[----:B------:R-:W1:Y:S02]  /*b2b0*/  SYNCS.PHASECHK.TRANS64.TRYWAIT P1, [R12+URZ+0xb8], R5 ;  /* 0x0000b8050c0075a7 */ /* 0x000e64000802017f */
[----:B-1----:R-:W-:Y:S05]  /*b2c0*/  @!P1 BRA `(.L_x_284) ;  /* 0x00000018006c9947 */ /* 0x002fea0003800000 */
.L_x_325:
[----:B-1----:R-:W-:Y:S01]  /*b2d0*/  PRMT R5, R6, 0x9910, RZ ;  /* 0x0000991006057816 */ /* 0x002fe200000000ff */
[----:B0-----:R0:W-:Y:S03]  /*b2e0*/  @!P2 SYNCS.ARRIVE.TRANS64 RZ, [R12+URZ], R10 ;  /* 0x0000000a0cffa9a7 */ /* 0x0011e6000800003f */
[----:B------:R-:W-:-:S13]  /*b2f0*/  ISETP.NE.AND P1, PT, R5, 0x2, PT ;  /* 0x000000020500780c */ /* 0x000fda0003f25270 */
[----:B0-----:R-:W-:Y:S05]  /*b300*/  @P1 BRA `(.L_x_285) ;  /* 0x0000000000041947 */ /* 0x001fea0003800000 */
[----:B------:R-:W-:Y:S01]  /*b310*/  BPT.TRAP 0x1 ;  /* 0x000000040000795c */ /* 0x000fe20000300000 */
.L_x_285:
[----:B------:R-:W-:Y:S05]  /*b320*/  @P0 BRA `(.L_x_286) ;  /* 0x0000000000040947 */ /* 0x000fea0003800000 */
[----:B------:R-:W-:Y:S01]  /*b330*/  BPT.TRAP 0x1 ;  /* 0x000000040000795c */ /* 0x000fe20000300000 */
.L_x_286:
[----:B------:R-:W-:Y:S01]  /*b340*/  IMAD R5, R4, 0x2, R9 ;  /* 0x0000000204057824 */ /* 0x000fe200078e0209 */
[----:B------:R-:W-:Y:S01]  /*b350*/  R2UR UR9, R12 ;  /* 0x000000000c0972ca */ /* 0x000fe200000e0000 */
[--C-:B------:R-:W-:Y:S01]  /*b360*/  IMAD R10, R4, 0x800, R11.reuse ;  /* 0x00000800040a7824 */ /* 0x100fe200078e020b */
[----:B------:R-:W-:Y:S01]  /*b370*/  UIADD3 UR4, UP0, UR20, 0xf0, URZ ;  /* 0x000000f014047890 */ /* 0x000fe2000ff1e03f */
[----:B------:R-:W-:Y:S01]  /*b380*/  IMAD R5, R5, 0x780, RZ ;  /* 0x0000078005057824 */ /* 0x000fe200078e02ff */
[----:B------:R-:W-:Y:S01]  /*b390*/  R2UR UR11, R19 ;  /* 0x00000000130b72ca */ /* 0x000fe200000e0000 */
[----:B------:R-:W-:Y:S01]  /*b3a0*/  VIADD R14, R14, 0xffffffff ;  /* 0xffffffff0e0e7836 */ /* 0x000fe20000000000 */
[----:B------:R-:W-:Y:S01]  /*b3b0*/  R2UR UR5, R10 ;  /* 0x000000000a0572ca */ /* 0x000fe200000e0000 */
[----:B------:R-:W-:Y:S01]  /*b3c0*/  IMAD R5, R5, 0x2, R11 ;  /* 0x0000000205057824 */ /* 0x000fe200078e020b */
[----:B------:R-:W-:Y:S01]  /*b3d0*/  R2UR UR10, R13 ;  /* 0x000000000d0a72ca */ /* 0x000fe200000e0000 */
[----:B------:R-:W-:Y:S01]  /*b3e0*/  UIADD3 UR22, UP1, UR20, 0x1f0, URZ ;  /* 0x000001f014167890 */ /* 0x000fe2000ff3e03f */
[----:B------:R-:W-:Y:S01]  /*b3f0*/  R2UR UR12, R2 ;  /* 0x00000000020c72ca */ /* 0x000fe200000e0000 */
[----:B------:R-:W-:Y:S01]  /*b400*/  VIADD R4, R4, 0x1 ;  /* 0x0000000104047836 */ /* 0x000fe20000000000 */
[----:B------:R-:W-:Y:S01]  /*b410*/  R2UR UR8, R5 ;  /* 0x00000000050872ca */ /* 0x000fe200000e0000 */
[----:B------:R-:W-:Y:S01]  /*b420*/  UIADD3.X UR23, URZ, UR21, URZ, UP1, !UPT ;  /* 0x000000153f177290 */ /* 0x000fe20008ffe43f */
[----:B------:R-:W-:Y:S01]  /*b430*/  R2UR UR18, R22 ;  /* 0x00000000161272ca */ /* 0x000fe200000e0000 */
[----:B------:R-:W-:Y:S01]  /*b440*/  UMOV UR6, 0x0 ;  /* 0x0000000000067882 */ /* 0x000fe20000000000 */
[----:B------:R-:W-:Y:S01]  /*b450*/  ISETP.GT.AND P3, PT, R14, 0x1, PT ;  /* 0x000000010e00780c */ /* 0x000fe20003f64270 */
[----:B------:R-:W-:Y:S01]  /*b460*/  UMOV UR7, 0x10000000 ;  /* 0x1000000000077882 */ /* 0x000fe20000000000 */
[C---:B------:R-:W-:Y:S01]  /*b470*/  ISETP.NE.AND P1, PT, R4.reuse, 0x17, PT ;  /* 0x000000170400780c */ /* 0x040fe20003f25270 */
[----:B------:R-:W-:Y:S01]  /*b480*/  UIADD3 UR13, UR5, 0x280, URZ ;  /* 0x00000280050d7890 */ /* 0x000fe2000fffe03f */
[----:B------:R-:W-:Y:S01]  /*b490*/  VIADD R13, R13, 0x10 ;  /* 0x000000100d0d7836 */ /* 0x000fe20000000000 */
[----:B------:R-:W-:Y:S01]  /*b4a0*/  UIADD3.X UR5, URZ, UR21, URZ, UP0, !UPT ;  /* 0x000000153f057290 */ /* 0x000fe200087fe43f */
[----:B------:R-:W-:Y:S01]  /*b4b0*/  SEL R10, RZ, 0x1, P1 ;  /* 0x00000001ff0a7807 */ /* 0x000fe20000800000 */
[----:B------:R-:W-:Y:S01]  /*b4c0*/  UMOV UR24, 0x30000 ;  /* 0x0003000000187882 */ /* 0x000fe20000000000 */
[----:B------:R-:W-:Y:S01]  /*b4d0*/  SEL R4, R4, RZ, P1 ;  /* 0x000000ff04047207 */ /* 0x000fe20000800000 */
[----:B------:R-:W-:Y:S01]  /*b4e0*/  UIADD3 UR14, UR8, 0xba80, URZ ;  /* 0x0000ba80080e7890 */ /* 0x000fe2000fffe03f */
[----:B------:R-:W-:-:S02]  /*b4f0*/  LOP3.LUT R3, R3, R10, RZ, 0x3c, !PT ;  /* 0x0000000a03037212 */ /* 0x000fc400078e3cff */
[----:B------:R-:W-:Y:S02]  /*b500*/  UMOV UR8, UR13 ;  /* 0x0000000d00087c82 */ /* 0x000fe40008000000 */
[----:B------:R0:W-:Y:S02]  /*b510*/  UTMALDG.3D [UR8], [UR4], desc[UR6] ;  /* 0x00000608040075b4 */ /* 0x0001e40008011000 */
[----:B0-----:R-:W-:Y:S01]  /*b520*/  UMOV UR8, UR14 ;  /* 0x0000000e00087c82 */ /* 0x001fe20008000000 */
[----:B------:R-:W-:Y:S02]  /*b530*/  UMOV UR11, UR18 ;  /* 0x00000012000b7c82 */ /* 0x000fe40008000000 */
[----:B------:R0:W-:Y:S02]  /*b540*/  UTMALDG.3D.MULTICAST [UR8], [UR22], UR24, desc[UR6] ;  /* 0x00000608160073b4 */ /* 0x0001e40008011818 */
[----:B0-----:R-:W-:Y:S05]  /*b550*/  @P3 BRA `(.L_x_287) ;  /* 0xfffffffc003c3947 */ /* 0x001fea000383ffff */
.L_x_283:
[----:B------:R-:W-:Y:S05]  /*b560*/  BSYNC B1 ;  /* 0x0000000000017941 */ /* 0x000fea0003800000 */
.L_x_282:
[----:B------:R-:W2:Y:S01]  /*b570*/  LDL.64 R10, [R1] ;  /* 0x00000000010a7983 */ /* 0x000ea20000100a00 */
[----:B------:R-:W-:Y:S01]  /*b580*/  LOP3.LUT P4, RZ, R8, 0xff, RZ, 0xc0, !PT ;  /* 0x000000ff08ff7812 */ /* 0x000fe2000788c0ff */
[----:B------:R-:W-:Y:S01]  /*b590*/  VIADD R4, R7, UR40 ;  /* 0x0000002807047c36 */ /* 0x000fe20008000000 */
[----:B------:R-:W-:Y:S01]  /*b5a0*/  ULDC.64 UR4, c[0x0][0x650] ;  /* 0x0001940000047ab9 */ /* 0x000fe20000000a00 */
[----:B------:R-:W-:Y:S01]  /*b5b0*/  IMAD.U32 R7, RZ, RZ, UR40 ;  /* 0x00000028ff077e24 */ /* 0x000fe2000f8e00ff */
[----:B------:R-:W-:Y:S01]  /*b5c0*/  UISETP.GE.U32.AND UP0, UPT, UR40, 0x17, UPT ;  /* 0x000000172800788c */ /* 0x000fe2000bf06070 */
[----:B------:R-:W-:Y:S01]  /*b5d0*/  BSSY B1, `(.L_x_288) ;  /* 0x000006f000017945 */ /* 0x000fe20003800000 */
[----:B------:R-:W-:Y:S01]  /*b5e0*/  ISETP.GT.U32.AND P1, PT, R4, 0x16, PT ;  /* 0x000000160400780c */ /* 0x000fe20003f24070 */
[----:B------:R-:W-:Y:S01]  /*b5f0*/  IMAD.MOV.U32 R19, RZ, RZ, -0x1 ;  /* 0xffffffffff137424 */ /* 0x000fe200078e00ff */
[----:B------:R-:W-:Y:S01]  /*b600*/  PRMT R8, RZ, 0x7610, R8 ;  /* 0x00007610ff087816 */ /* 0x000fe20000000008 */
[----:B------:R-:W-:Y:S01]  /*b610*/  IMAD.MOV.U32 R22, RZ, RZ, -0x1 ;  /* 0xffffffffff167424 */ /* 0x000fe200078e00ff */
[----:B------:R-:W-:-:S02]  /*b620*/  ISETP.LT.U32.AND P1, PT, R7, 0x17, P1 ;  /* 0x000000170700780c */ /* 0x000fc40000f21070 */
[----:B------:R-:W-:Y:S01]  /*b630*/  PLOP3.LUT P3, PT, PT, PT, UP0, 0x80, 0x0 ;  /* 0x000000000000781c */ /* 0x000fe20003f6f008 */
[----:B------:R-:W0:Y:S01]  /*b640*/  @P4 S2R R3, SR_CgaCtaId ;  /* 0x0000000000034919 */ /* 0x000e220000008800 */
[----:B------:R-:W-:-:S04]  /*b650*/  @P4 MOV R2, 0x400 ;  /* 0x0000040000024802 */ /* 0x000fc80000000f00 */
[----:B0-----:R-:W-:Y:S01]  /*b660*/  @P4 LEA R5, R3, R2, 0x18 ;  /* 0x0000000203054211 */ /* 0x001fe200078ec0ff */
[----:B------:R-:W-:-:S03]  /*b670*/  IMAD.WIDE.U32 R2, R4, -0x4de9bd37, RZ ;  /* 0xb21642c904027825 */ /* 0x000fc600078e00ff */
[----:B------:R0:W-:Y:S01]  /*b680*/  @P4 SYNCS.ARRIVE.TRANS64.A1T0 RZ, [R5+URZ+0x1a8], RZ ;  /* 0x0001a8ff05ff49a7 */ /* 0x0001e2000810003f */
[----:B------:R-:W-:Y:S01]  /*b690*/  IMAD.MOV.U32 R2, RZ, RZ, -0x1 ;  /* 0xffffffffff027424 */ /* 0x000fe200078e00ff */
[----:B0-----:R-:W-:Y:S02]  /*b6a0*/  SHF.R.U32.HI R5, RZ, 0x4, R3 ;  /* 0x00000004ff057819 */ /* 0x001fe40000011603 */
[----:B------:R-:W-:-:S03]  /*b6b0*/  SEL R3, RZ, 0x1, !P1 ;  /* 0x00000001ff037807 */ /* 0x000fc60004800000 */
[----:B------:R-:W-:Y:S01]  /*b6c0*/  IMAD R7, R5, -0x17, R4 ;  /* 0xffffffe905077824 */ /* 0x000fe200078e0204 */
[----:B------:R-:W-:Y:S02]  /*b6d0*/  LOP3.LUT R0, R0, R3, RZ, 0x3c, !PT ;  /* 0x0000000300007212 */ /* 0x000fe400078e3cff */
[----:B------:R-:W-:Y:S02]  /*b6e0*/  PRMT R3, RZ, 0x7610, R3 ;  /* 0x00007610ff037816 */ /* 0x000fe40000000003 */
[----:B------:R-:W-:Y:S02]  /*b6f0*/  @P3 LOP3.LUT R0, R0, 0x1, R5, 0x78, !PT ;  /* 0x0000000100003812 */ /* 0x000fe400078e7805 */
[----:B--2---:R-:W-:-:S04]  /*b700*/  IADD3 R18, P4, R18, R10, RZ ;  /* 0x0000000a12127210 */ /* 0x004fc80007f9e0ff */
[----:B------:R-:W-:Y:S01]  /*b710*/  ISETP.GE.U32.AND P1, PT, R18, UR4, PT ;  /* 0x0000000412007c0c */ /* 0x000fe2000bf26070 */
[----:B------:R-:W-:-:S05]  /*b720*/  IMAD.X R17, R17, 0x1, R23, P4 ;  /* 0x0000000111117824 */ /* 0x000fca00020e0617 */
[----:B------:R-:W-:-:S13]  /*b730*/  ISETP.GE.U32.AND.EX P1, PT, R17, UR5, PT, P1 ;  /* 0x0000000511007c0c */ /* 0x000fda000bf26110 */
[----:B------:R-:W-:Y:S05]  /*b740*/  @P1 BRA `(.L_x_289) ;  /* 0x00000004005c1947 */ /* 0x000fea0003800000 */
[----:B------:R-:W0:Y:S01]  /*b750*/  S2R R12, SR_CTAID.X ;  /* 0x00000000000c7919 */ /* 0x000e220000002500 */
[----:B------:R-:W-:Y:S01]  /*b760*/  ULDC.64 UR4, c[0x0][0x628] ;  /* 0x00018a0000047ab9 */ /* 0x000fe20000000a00 */
[----:B------:R-:W1:Y:S01]  /*b770*/  LDC R13, c[0x0][0x144] ;  /* 0x00005100ff0d7b82 */ /* 0x000e620000000800 */
[----:B------:R-:W-:Y:S01]  /*b780*/  ISETP.NE.U32.AND P1, PT, RZ, UR4, PT ;  /* 0x00000004ff007c0c */ /* 0x000fe2000bf25070 */
[----:B------:R-:W2:Y:S01]  /*b790*/  S2R R10, SR_CTAID.Y ;  /* 0x00000000000a7919 */ /* 0x000ea20000002600 */
[----:B------:R-:W-:Y:S01]  /*b7a0*/  ULDC UR7, c[0x0][0x630] ;  /* 0x00018c0000077ab9 */ /* 0x000fe20000000800 */
[----:B------:R-:W-:Y:S01]  /*b7b0*/  ULDC UR8, c[0x0][0x150] ;  /* 0x0000540000087ab9 */ /* 0x000fe20000000800 */
[----:B------:R-:W-:Y:S01]  /*b7c0*/  ISETP.NE.AND.EX P1, PT, RZ, UR5, PT, P1 ;  /* 0x00000005ff007c0c */ /* 0x000fe2000bf25310 */
[----:B------:R-:W-:Y:S02]  /*b7d0*/  IMAD.MOV.U32 R2, RZ, RZ, R18 ;  /* 0x000000ffff027224 */ /* 0x000fe400078e0012 */
[----:B------:R-:W-:Y:S01]  /*b7e0*/  IMAD.MOV.U32 R3, RZ, RZ, R17 ;  /* 0x000000ffff037224 */ /* 0x000fe200078e0011 */
[----:B0-----:R-:W-:-:S09]  /*b7f0*/  I2FP.F32.U32 R14, R12 ;  /* 0x0000000c000e7245 */ /* 0x001fd20000201000 */
[----:B------:R-:W-:Y:S05]  /*b800*/  @!P1 BRA `(.L_x_290) ;  /* 0x0000000000289947 */ /* 0x000fea0003800000 */
[----:B------:R-:W-:Y:S02]  /*b810*/  ULDC UR6, c[0x0][0x634] ;  /* 0x00018d0000067ab9 */ /* 0x000fe40000000800 */
[----:B------:R-:W-:-:S05]  /*b820*/  IADD3 R3, P1, R18, UR6, RZ ;  /* 0x0000000612037c10 */ /* 0x000fca000ff3e0ff */
[----:B------:R-:W-:-:S04]  /*b830*/  IMAD.X R11, RZ, RZ, R17, P1 ;  /* 0x000000ffff0b7224 */ /* 0x000fc800008e0611 */
[----:B------:R-:W-:-:S04]  /*b840*/  IMAD.WIDE.U32 R4, R11, UR4, RZ ;  /* 0x000000040b047c25 */ /* 0x000fc8000f8e00ff */
[----:B------:R-:W-:-:S04]  /*b850*/  IMAD.WIDE.U32 R4, P1, R3, UR5, R4 ;  /* 0x0000000503047c25 */ /* 0x000fc8000f820004 */
[----:B------:R-:W-:-:S04]  /*b860*/  IMAD.WIDE.U32 R2, R3, UR4, RZ ;  /* 0x0000000403027c25 */ /* 0x000fc8000f8e00ff */
[----:B------:R-:W-:Y:S01]  /*b870*/  IMAD.MOV.U32 R2, RZ, RZ, R5 ;  /* 0x000000ffff027224 */ /* 0x000fe200078e0005 */
[----:B------:R-:W-:Y:S01]  /*b880*/  IADD3 RZ, P3, R3, R4, RZ ;  /* 0x0000000403ff7210 */ /* 0x000fe20007f7e0ff */
[----:B------:R-:W-:-:S04]  /*b890*/  IMAD.X R3, RZ, RZ, RZ, P1 ;  /* 0x000000ffff037224 */ /* 0x000fc800008e06ff */
[----:B------:R-:W-:-:S08]  /*b8a0*/  IMAD.WIDE.U32.X R2, R11, UR5, R2, P3 ;  /* 0x000000050b027c25 */ /* 0x000fd000098e0402 */
.L_x_290:
[----:B------:R-:W-:Y:S01]  /*b8b0*/  FMUL R14, R14, UR8 ;  /* 0x000000080e0e7c20 */ /* 0x000fe20008400000 */
[--C-:B------:R-:W-:Y:S01]  /*b8c0*/  SHF.R.U64 R11, R2, UR7, R3.reuse ;  /* 0x00000007020b7c19 */ /* 0x100fe20008001203 */
[----:B------:R-:W-:Y:S01]  /*b8d0*/  ULDC.64 UR4, c[0x0][0x620] ;  /* 0x0001880000047ab9 */ /* 0x000fe20000000a00 */
[----:B------:R-:W-:Y:S01]  /*b8e0*/  SHF.R.U32.HI R2, RZ, UR7, R3 ;  /* 0x00000007ff027c19 */ /* 0x000fe20008011603 */
[----:B------:R-:W-:Y:S01]  /*b8f0*/  IMAD.MOV.U32 R3, RZ, RZ, R17 ;  /* 0x000000ffff037224 */ /* 0x000fe200078e0011 */
[----:B------:R-:W-:Y:S01]  /*b900*/  IADD3 R15, P1, RZ, -R11, RZ ;  /* 0x8000000bff0f7210 */ /* 0x000fe20007f3e0ff */
[----:B------:R-:W0:Y:S01]  /*b910*/  F2I.U32.TRUNC.NTZ R14, R14 ;  /* 0x0000000e000e7305 */ /* 0x000e22000020f000 */
[----:B------:R-:W-:-:S03]  /*b920*/  ULDC.64 UR6, c[0x0][0x640] ;  /* 0x0001900000067ab9 */ /* 0x000fc60000000a00 */
[----:B------:R-:W-:Y:S01]  /*b930*/  IMAD.X R2, RZ, RZ, ~R2, P1 ;  /* 0x000000ffff027224 */ /* 0x000fe200008e0e02 */
[----:B------:R-:W-:-:S03]  /*b940*/  ISETP.NE.U32.AND P1, PT, RZ, UR6, PT ;  /* 0x00000006ff007c0c */ /* 0x000fc6000bf25070 */
[----:B------:R-:W-:Y:S01]  /*b950*/  IMAD R2, R2, UR4, RZ ;  /* 0x0000000402027c24 */ /* 0x000fe2000f8e02ff */
[----:B------:R-:W-:-:S03]  /*b960*/  ISETP.NE.AND.EX P1, PT, RZ, UR7, PT, P1 ;  /* 0x00000007ff007c0c */ /* 0x000fc6000bf25310 */
[C---:B------:R-:W-:Y:S01]  /*b970*/  IMAD R5, R15.reuse, UR5, R2 ;  /* 0x000000050f057c24 */ /* 0x040fe2000f8e0202 */
[----:B------:R-:W-:Y:S01]  /*b980*/  ULDC UR5, c[0x0][0x154] ;  /* 0x0000550000057ab9 */ /* 0x000fe20000000800 */
[----:B------:R-:W-:Y:S02]  /*b990*/  IMAD.MOV.U32 R2, RZ, RZ, R18 ;  /* 0x000000ffff027224 */ /* 0x000fe400078e0012 */
[----:B0-----:R-:W-:Y:S02]  /*b9a0*/  IMAD.MOV R4, RZ, RZ, -R14 ;  /* 0x000000ffff047224 */ /* 0x001fe400078e0a0e */
[----:B------:R-:W-:Y:S01]  /*b9b0*/  IMAD.WIDE.U32 R2, R15, UR4, R2 ;  /* 0x000000040f027c25 */ /* 0x000fe2000f8e0002 */
[----:B------:R-:W-:-:S03]  /*b9c0*/  ULDC UR4, c[0x0][0x618] ;  /* 0x0001860000047ab9 */ /* 0x000fc60000000800 */
[----:B-1----:R-:W-:Y:S01]  /*b9d0*/  IMAD R12, R13, R4, R12 ;  /* 0x000000040d0c7224 */ /* 0x002fe200078e020c */
[----:B--2---:R-:W-:Y:S01]  /*b9e0*/  I2FP.F32.U32 R4, R10 ;  /* 0x0000000a00047245 */ /* 0x004fe20000201000 */
[----:B------:R-:W0:Y:S01]  /*b9f0*/  LDC R13, c[0x0][0x148] ;  /* 0x00005200ff0d7b82 */ /* 0x000e220000000800 */
[----:B------:R-:W-:-:S03]  /*ba00*/  IMAD.IADD R3, R3, 0x1, R5 ;  /* 0x0000000103037824 */ /* 0x000fc600078e0205 */
[----:B------:R-:W-:Y:S02]  /*ba10*/  FMUL R4, R4, UR5 ;  /* 0x0000000504047c20 */ /* 0x000fe40008400000 */
[--C-:B------:R-:W-:Y:S02]  /*ba20*/  SHF.R.U64 R14, R2, UR4, R3.reuse ;  /* 0x00000004020e7c19 */ /* 0x100fe40008001203 */
[----:B------:R-:W-:Y:S01]  /*ba30*/  SHF.R.U32.HI R3, RZ, UR4, R3 ;  /* 0x00000004ff037c19 */ /* 0x000fe20008011603 */
[----:B------:R1:W2:Y:S01]  /*ba40*/  F2I.U32.TRUNC.NTZ R20, R4 ;  /* 0x0000000400147305 */ /* 0x0002a2000020f000 */
[----:B------:R-:W-:Y:S02]  /*ba50*/  ULDC UR4, c[0x0][0x608] ;  /* 0x0001820000047ab9 */ /* 0x000fe40000000800 */
[--C-:B------:R-:W-:Y:S02]  /*ba60*/  SHF.R.U64 R19, R14, UR4, R3.reuse ;  /* 0x000000040e137c19 */ /* 0x100fe40008001203 */
[----:B------:R-:W-:Y:S01]  /*ba70*/  SHF.R.U32.HI R2, RZ, UR4, R3 ;  /* 0x00000004ff027c19 */ /* 0x000fe20008011603 */
[----:B------:R-:W-:-:S03]  /*ba80*/  ULDC UR4, c[0x0][0x658] ;  /* 0x0001960000047ab9 */ /* 0x000fc60000000800 */
[--C-:B------:R-:W-:Y:S02]  /*ba90*/  SHF.R.U64 R15, R19, UR4, R2.reuse ;  /* 0x00000004130f7c19 */ /* 0x100fe40008001202 */
[----:B------:R-:W-:-:S03]  /*baa0*/  SHF.R.U32.HI R21, RZ, UR4, R2 ;  /* 0x00000004ff157c19 */ /* 0x000fc60008011602 */
[----:B------:R-:W-:Y:S02]  /*bab0*/  IMAD.MOV.U32 R2, RZ, RZ, R15 ;  /* 0x000000ffff027224 */ /* 0x000fe400078e000f */
[----:B------:R-:W-:Y:S01]  /*bac0*/  IMAD.MOV.U32 R3, RZ, RZ, R21 ;  /* 0x000000ffff037224 */ /* 0x000fe200078e0015 */
[----:B-12---:R-:W-:Y:S06]  /*bad0*/  @!P1 BRA `(.L_x_291) ;  /* 0x0000000000289947 */ /* 0x006fec0003800000 */
        /* <DEDUP_REMOVED lines=10> */
.L_x_291:
[----:B------:R-:W1:Y:S01]  /*bb80*/  LDC R4, c[0x0][0x65c] ;  /* 0x00019700ff047b82 */ /* 0x000e620000000800 */
[----:B------:R-:W-:Y:S01]  /*bb90*/  ULDC UR4, c[0x0][0x648] ;  /* 0x0001920000047ab9 */ /* 0x000fe20000000800 */
[----:B------:R-:W-:Y:S01]  /*bba0*/  LOP3.LUT R19, R19, UR16, RZ, 0xc0, !PT ;  /* 0x0000001013137c12 */ /* 0x000fe2000f8ec0ff */
[----:B------:R-:W-:Y:S01]  /*bbb0*/  IMAD.MOV R20, RZ, RZ, -R20 ;  /* 0x000000ffff147224 */ /* 0x000fe200078e0a14 */
[----:B------:R-:W-:Y:S01]  /*bbc0*/  SHF.R.U64 R2, R2, UR4, R3 ;  /* 0x0000000402027c19 */ /* 0x000fe20008001203 */
[----:B------:R-:W-:Y:S01]  /*bbd0*/  ULDC UR4, c[0x0][0x638] ;  /* 0x00018e0000047ab9 */ /* 0x000fe20000000800 */
[----:B------:R-:W-:Y:S01]  /*bbe0*/  LOP3.LUT R14, R14, UR15, RZ, 0xc0, !PT ;  /* 0x0000000f0e0e7c12 */ /* 0x000fe2000f8ec0ff */
[----:B------:R-:W-:Y:S01]  /*bbf0*/  ULDC UR5, c[0x0][0x610] ;  /* 0x0001840000057ab9 */ /* 0x000fe20000000800 */
[----:B------:R-:W-:Y:S02]  /*bc00*/  IMAD.MOV.U32 R3, RZ, RZ, 0x1 ;  /* 0x00000001ff037424 */ /* 0x000fe400078e00ff */
[----:B------:R-:W-:Y:S01]  /*bc10*/  IMAD R19, R2, UR17, R19 ;  /* 0x0000001102137c24 */ /* 0x000fe2000f8e0213 */
[----:B-1----:R-:W-:Y:S01]  /*bc20*/  ISETP.NE.AND P1, PT, R4, 0x1, PT ;  /* 0x000000010400780c */ /* 0x002fe20003f25270 */
[----:B------:R-:W-:-:S02]  /*bc30*/  IMAD.MOV R4, RZ, RZ, -R2 ;  /* 0x000000ffff047224 */ /* 0x000fc400078e0a02 */
[----:B------:R-:W-:Y:S02]  /*bc40*/  IMAD.MOV.U32 R2, RZ, RZ, R11 ;  /* 0x000000ffff027224 */ /* 0x000fe400078e000b */
[----:B------:R-:W-:Y:S01]  /*bc50*/  IMAD R15, R4, UR4, R15 ;  /* 0x00000004040f7c24 */ /* 0x000fe2000f8e020f */
[----:B------:R-:W-:-:S03]  /*bc60*/  ULDC UR4, c[0x0][0x600] ;  /* 0x0001800000047ab9 */ /* 0x000fc60000000800 */
[----:B------:R-:W-:-:S04]  /*bc70*/  IMAD R15, R15, UR4, R14 ;  /* 0x000000040f0f7c24 */ /* 0x000fc8000f8e020e */
[----:B0-----:R-:W-:-:S04]  /*bc80*/  @P1 IMAD R12, R13, R20, R10 ;  /* 0x000000140d0c1224 */ /* 0x001fc800078e020a */
[----:B------:R-:W-:-:S05]  /*bc90*/  IMAD R12, R19, UR5, R12 ;  /* 0x00000005130c7c24 */ /* 0x000fca000f8e020c */
[----:B------:R-:W-:Y:S02]  /*bca0*/  SEL R22, R15, R12, !P1 ;  /* 0x0000000c0f167207 */ /* 0x000fe40004800000 */
[----:B------:R-:W-:-:S07]  /*bcb0*/  SEL R19, R12, R15, !P1 ;  /* 0x0000000f0c137207 */ /* 0x000fce0004800000 */
.L_x_289:
[----:B------:R-:W-:Y:S05]  /*bcc0*/  BSYNC B1 ;  /* 0x0000000000017941 */ /* 0x000fea0003800000 */
.L_x_288:
[----:B------:R-:W-:-:S13]  /*bcd0*/  LOP3.LUT P1, RZ, R3, 0xff, RZ, 0xc0, !PT ;  /* 0x000000ff03ff7812 */ /* 0x000fda000782c0ff */
[----:B------:R-:W-:Y:S05]  /*bce0*/  @P1 BRA `(.L_x_292) ;  /* 0xfffffff400201947 */ /* 0x000fea000383ffff */
[----:B------:R-:W-:Y:S05]  /*bcf0*/  BSYNC B0 ;  /* 0x0000000000007941 */ /* 0x000fea0003800000 */
.L_x_280:
[----:B------:R-:W-:-:S03]  /*bd00*/  UMOV UR4, 0xffffffff ;  /* 0xffffffff00047882 */ /* 0x000fc60000000000 */
[----:B------:R-:W-:Y:S05]  /*bd10*/  BRA.DIV UR4, `(.L_x_293) ;  /* 0x0000000e04ec7947 */ /* 0x000fea000b800000 */
[----:B------:R-:W-:-:S13]  /*bd20*/  ELECT P6, URZ, PT ;  /* 0x00000000003f782f */ /* 0x000fda00038c0000 */
.L_x_328:
[----:B------:R-:W-:Y:S04]  /*bd30*/  BSSY B0, `(.L_x_294) ;  /* 0x00000d6000007945 */ /* 0x000fe80003800000 */
[----:B------:R-:W-:Y:S05]  /*bd40*/  @!P6 BRA `(.L_x_295) ;  /* 0x0000000c0050e947 */ /* 0x000fea0003800000 */
[----:B------:R-:W-:-:S04]  /*bd50*/  LOP3.LUT R16, R16, 0x2, RZ, 0xfc, !PT ;  /* 0x0000000210107812 */ /* 0x000fc800078efcff */
[----:B------:R-:W-:-:S13]  /*bd60*/  ISETP.NE.AND P0, PT, R16, 0x3, PT ;  /* 0x000000031000780c */ /* 0x000fda0003f05270 */
[----:B------:R-:W-:Y:S05]  /*bd70*/  @!P0 BRA `(.L_x_296) ;  /* 0x0000000000048947 */ /* 0x000fea0003800000 */
[----:B------:R-:W-:Y:S01]  /*bd80*/  BPT.TRAP 0x1 ;  /* 0x000000040000795c */ /* 0x000fe20000300000 */
.L_x_296:
[----:B------:R-:W0:Y:S01]  /*bd90*/  S2R R3, SR_CgaCtaId ;  /* 0x0000000000037919 */ /* 0x000e220000008800 */
[----:B------:R-:W-:Y:S02]  /*bda0*/  MOV R2, 0x400 ;  /* 0x0000040000027802 */ /* 0x000fe40000000f00 */
[----:B------:R-:W-:Y:S02]  /*bdb0*/  SHF.L.U32 R4, R0, 0x1f, RZ ;  /* 0x0000001f00047819 */ /* 0x000fe400000006ff */
[----:B0-----:R-:W-:-:S05]  /*bdc0*/  LEA R2, R3, R2, 0x18 ;  /* 0x0000000203027211 */ /* 0x001fca00078ec0ff */
[----:B------:R-:W-:-:S04]  /*bdd0*/  VIADD R2, R2, 0xb8 ;  /* 0x000000b802027836 */ /* 0x000fc80000000000 */
[C---:B------:R-:W-:Y:S02]  /*bde0*/  IMAD R9, R7.reuse, 0x8, R2 ;  /* 0x0000000807097824 */ /* 0x040fe400078e0202 */
[----:B------:R-:W-:Y:S02]  /*bdf0*/  VIADD R7, R7, 0x1 ;  /* 0x0000000107077836 */ /* 0x000fe40000000000 */
[----:B------:R-:W0:Y:S03]  /*be00*/  SYNCS.PHASECHK.TRANS64.TRYWAIT P0, [R9+URZ], R4 ;  /* 0x00000004090075a7 */ /* 0x000e26000800017f */
[----:B------:R-:W-:-:S04]  /*be10*/  ISETP.NE.AND P1, PT, R7, 0x17, PT ;  /* 0x000000170700780c */ /* 0x000fc80003f25270 */
[----:B------:R-:W-:Y:S02]  /*be20*/  SEL R3, RZ, 0x1, P1 ;  /* 0x00000001ff037807 */ /* 0x000fe40000800000 */
[----:B------:R-:W-:Y:S02]  /*be30*/  SEL R7, R7, RZ, P1 ;  /* 0x000000ff07077207 */ /* 0x000fe40000800000 */
[----:B------:R-:W-:-:S03]  /*be40*/  LOP3.LUT R6, R0, R3, RZ, 0x3c, !PT ;  /* 0x0000000300067212 */ /* 0x000fc600078e3cff */
[----:B------:R-:W-:Y:S01]  /*be50*/  IMAD R8, R7, 0x8, R2 ;  /* 0x0000000807087824 */ /* 0x000fe200078e0202 */
[----:B------:R-:W-:Y:S01]  /*be60*/  SHF.L.U32 R5, R6, 0x1f, RZ ;  /* 0x0000001f06057819 */ /* 0x000fe200000006ff */
[----:B0-----:R-:W-:Y:S06]  /*be70*/  @!P0 BRA `(.L_x_297) ;  /* 0x0000000c00b48947 */ /* 0x001fec0003800000 */
.L_x_329:
[----:B------:R-:W1:Y:S01]  /*be80*/  SYNCS.PHASECHK.TRANS64.TRYWAIT P0, [R8+URZ], R5 ;  /* 0x00000005080075a7 */ /* 0x000e62000800017f */
[----:B------:R-:W-:-:S05]  /*be90*/  VIADD R0, R7, 0x1 ;  /* 0x0000000107007836 */ /* 0x000fca0000000000 */
[----:B------:R-:W-:-:S04]  /*bea0*/  ISETP.NE.AND P1, PT, R0, 0x17, PT ;  /* 0x000000170000780c */ /* 0x000fc80003f25270 */
[----:B------:R-:W-:Y:S02]  /*beb0*/  SEL R3, RZ, 0x1, P1 ;  /* 0x00000001ff037807 */ /* 0x000fe40000800000 */
[----:B------:R-:W-:Y:S02]  /*bec0*/  SEL R7, R0, RZ, P1 ;  /* 0x000000ff00077207 */ /* 0x000fe40000800000 */
[----:B------:R-:W-:-:S03]  /*bed0*/  LOP3.LUT R6, R6, R3, RZ, 0x3c, !PT ;  /* 0x0000000306067212 */ /* 0x000fc600078e3cff */
[----:B0-----:R-:W-:Y:S01]  /*bee0*/  IMAD R9, R7, 0x8, R2 ;  /* 0x0000000807097824 */ /* 0x001fe200078e0202 */
[----:B------:R-:W-:Y:S01]  /*bef0*/  SHF.L.U32 R4, R6, 0x1f, RZ ;  /* 0x0000001f06047819 */ /* 0x000fe200000006ff */
[----:B-1----:R-:W-:Y:S06]  /*bf00*/  @!P0 BRA `(.L_x_298) ;  /* 0x0000000c00a48947 */ /* 0x002fec0003800000 */
.L_x_330:
        /* <DEDUP_REMOVED lines=9> */
.L_x_331:
        /* <DEDUP_REMOVED lines=9> */
.L_x_332:
        /* <DEDUP_REMOVED lines=9> */
.L_x_333:
        /* <DEDUP_REMOVED lines=9> */
.L_x_334:
        /* <DEDUP_REMOVED lines=9> */
.L_x_335:
        /* <DEDUP_REMOVED lines=9> */
.L_x_336:
        /* <DEDUP_REMOVED lines=9> */
.L_x_337:
        /* <DEDUP_REMOVED lines=9> */
.L_x_338:
        /* <DEDUP_REMOVED lines=9> */
.L_x_339:
        /* <DEDUP_REMOVED lines=9> */
.L_x_340:
        /* <DEDUP_REMOVED lines=9> */
.L_x_341:
        /* <DEDUP_REMOVED lines=9> */
.L_x_342:
        /* <DEDUP_REMOVED lines=9> */
.L_x_343:
        /* <DEDUP_REMOVED lines=9> */
.L_x_344:
        /* <DEDUP_REMOVED lines=9> */
.L_x_345:
        /* <DEDUP_REMOVED lines=9> */
.L_x_346:
        /* <DEDUP_REMOVED lines=9> */
.L_x_347:
        /* <DEDUP_REMOVED lines=9> */
.L_x_348:
[----:B------:R-:W1:Y:S01]  /*c930*/  SYNCS.PHASECHK.TRANS64.TRYWAIT P0, [R9+URZ], R4 ;  /* 0x00000004090075a7 */ /* 0x000e62000800017f */
[----:B------:R-:W-:-:S05]  /*c940*/  VIADD R0, R7, 0x1 ;  /* 0x0000000107007836 */ /* 0x000fca0000000000 */
[----:B------:R-:W-:-:S04]  /*c950*/  ISETP.NE.AND P1, PT, R0, 0x17, PT ;  /* 0x000000170000780c */ /* 0x000fc80003f25270 */
[----:B------:R-:W-:Y:S02]  /*c960*/  SEL R3, RZ, 0x1, P1 ;  /* 0x00000001ff037807 */ /* 0x000fe40000800000 */
[----:B------:R-:W-:Y:S02]  /*c970*/  SEL R7, R0, RZ, P1 ;  /* 0x000000ff00077207 */ /* 0x000fe40000800000 */
[----:B------:R-:W-:-:S03]  /*c980*/  LOP3.LUT R11, R6, R3, RZ, 0x3c, !PT ;  /* 0x00000003060b7212 */ /* 0x000fc600078e3cff */
[----:B------:R-:W-:Y:S01]  /*c990*/  IMAD R6, R7, 0x8, R2 ;  /* 0x0000000807067824 */ /* 0x000fe200078e0202 */
[----:B0-----:R-:W-:Y:S01]  /*c9a0*/  SHF.L.U32 R5, R11, 0x1f, RZ ;  /* 0x0000001f0b057819 */ /* 0x001fe200000006ff */
[----:B-1----:R-:W-:Y:S06]  /*c9b0*/  @!P0 BRA `(.L_x_317) ;  /* 0x0000000800748947 */ /* 0x002fec0003800000 */
.L_x_349:
[----:B------:R-:W1:Y:S01]  /*c9c0*/  SYNCS.PHASECHK.TRANS64.TRYWAIT P0, [R6+URZ], R5 ;  /* 0x00000005060075a7 */ /* 0x000e62000800017f */
[----:B------:R-:W-:-:S05]  /*c9d0*/  VIADD R0, R7, 0x1 ;  /* 0x0000000107007836 */ /* 0x000fca0000000000 */
[----:B------:R-:W-:-:S04]  /*c9e0*/  ISETP.NE.AND P1, PT, R0, 0x17, PT ;  /* 0x000000170000780c */ /* 0x000fc80003f25270 */
[----:B0-----:R-:W-:Y:S02]  /*c9f0*/  SEL R4, RZ, 0x1, P1 ;  /* 0x00000001ff047807 */ /* 0x001fe40000800000 */
[----:B------:R-:W-:Y:S02]  /*ca00*/  SEL R3, R0, RZ, P1 ;  /* 0x000000ff00037207 */ /* 0x000fe40000800000 */
[----:B------:R-:W-:Y:S01]  /*ca10*/  LOP3.LUT R0, R11, R4, RZ, 0x3c, !PT ;  /* 0x000000040b007212 */ /* 0x000fe200078e3cff */
[----:B-1----:R-:W-:Y:S06]  /*ca20*/  @!P0 BRA `(.L_x_318) ;  /* 0x00000008006c8947 */ /* 0x002fec0003800000 */
.L_x_350:
[----:B------:R-:W-:Y:S01]  /*ca30*/  IMAD R3, R3, 0x8, R2 ;  /* 0x0000000803037824 */ /* 0x000fe200078e0202 */
[----:B------:R-:W-:-:S07]  /*ca40*/  SHF.L.U32 R0, R0, 0x1f, RZ ;  /* 0x0000001f00007819 */ /* 0x000fce00000006ff */
.L_x_319:
[----:B-1----:R1:W2:Y:S02]  /*ca50*/  SYNCS.PHASECHK.TRANS64.TRYWAIT P0, [R3+URZ], R0 ;  /* 0x00000000030075a7 */ /* 0x0022a4000800017f */
[----:B--2---:R-:W-:Y:S05]  /*ca60*/  @!P0 NANOSLEEP.SYNCS 0x989680 ;  /* 0x009896800000895d */ /* 0x004fea0003900000 */
[----:B------:R-:W2:Y:S02]  /*ca70*/  @!P0 SYNCS.PHASECHK.TRANS64 P0, [R3+URZ], R0 ;  /* 0x00000000030085a7 */ /* 0x000ea4000800007f */
[----:B--2---:R-:W-:Y:S05]  /*ca80*/  @!P0 BRA `(.L_x_319) ;  /* 0xfffffffc00f08947 */ /* 0x004fea000383ffff */
.L_x_295:
[----:B------:R-:W-:Y:S05]  /*ca90*/  BSYNC B0 ;  /* 0x0000000000007941 */ /* 0x000fea0003800000 */
.L_x_294:
[----:B------:R-:W-:Y:S05]  /*caa0*/  EXIT ;  /* 0x000000000000794d */ /* 0x000fea0003800000 */
.L_x_20:
[----:B-1----:R1:W2:Y:S02]  /*cab0*/  SYNCS.PHASECHK.TRANS64.TRYWAIT P0, [R153+URZ], R0 ;  /* 0x00000000990075a7 */ /* 0x0022a4000800017f */
[----:B--2---:R-:W-:Y:S05]  /*cac0*/  @!P0 NANOSLEEP.SYNCS 0x989680 ;  /* 0x009896800000895d */ /* 0x004fea0003900000 */
[----:B------:R-:W2:Y:S02]  /*cad0*/  @!P0 SYNCS.PHASECHK.TRANS64 P0, [R153+URZ], R0 ;  /* 0x00000000990085a7 */ /* 0x000ea4000800007f */
[----:B--2---:R-:W-:Y:S05]  /*cae0*/  @!P0 BRA `(.L_x_20) ;  /* 0xfffffffc00f08947 */ /* 0x004fea000383ffff */
[----:B------:R-:W-:Y:S05]  /*caf0*/  BRA `(.L_x_320) ;  /* 0xffffff4c009c7947 */ /* 0x000fea000383ffff */
.L_x_25:
[----:B--2---:R2:W3:Y:S02]  /*cb00*/  SYNCS.PHASECHK.TRANS64.TRYWAIT P1, [R3+URZ], R0 ;  /* 0x00000000030075a7 */ /* 0x0044e4000802017f */
[----:B---3--:R-:W-:Y:S05]  /*cb10*/  @!P1 NANOSLEEP.SYNCS 0x989680 ;  /* 0x009896800000995d */ /* 0x008fea0003900000 */
[----:B------:R-:W3:Y:S02]  /*cb20*/  @!P1 SYNCS.PHASECHK.TRANS64 P1, [R3+URZ], R0 ;  /* 0x00000000030095a7 */ /* 0x000ee4000802007f */
[----:B---3--:R-:W-:Y:S05]  /*cb30*/  @!P1 BRA `(.L_x_25) ;  /* 0xfffffffc00f09947 */ /* 0x008fea000383ffff */
[----:B------:R-:W-:Y:S05]  /*cb40*/  BRA `(.L_x_24) ;  /* 0xffffff5000087947 */ /* 0x000fea000383ffff */
.L_x_30:
[----:B--2---:R-:W-:-:S04]  /*cb50*/  IMAD.U32 R5, RZ, RZ, UR7 ;  /* 0x00000007ff057e24 */ /* 0x004fc8000f8e00ff */
[----:B------:R2:W3:Y:S03]  /*cb60*/  SYNCS.PHASECHK.TRANS64.TRYWAIT P1, [R5+URZ], R4 ;  /* 0x00000004050075a7 */ /* 0x0004e6000802017f */
[----:B---3--:R-:W-:Y:S05]  /*cb70*/  @!P1 NANOSLEEP.SYNCS 0x989680 ;  /* 0x009896800000995d */ /* 0x008fea0003900000 */
[----:B------:R-:W3:Y:S02]  /*cb80*/  @!P1 SYNCS.PHASECHK.TRANS64 P1, [R5+URZ], R4 ;  /* 0x00000004050095a7 */ /* 0x000ee4000802007f */
[----:B---3--:R-:W-:Y:S05]  /*cb90*/  @!P1 BRA `(.L_x_30) ;  /* 0xfffffffc00ec9947 */ /* 0x008fea000383ffff */
[----:B------:R-:W-:Y:S05]  /*cba0*/  BRA `(.L_x_29) ;  /* 0xffffff5400d07947 */ /* 0x000fea000383ffff */
.L_x_36:
[----:B-1----:R1:W2:Y:S02]  /*cbb0*/  SYNCS.PHASECHK.TRANS64.TRYWAIT P0, [R153+URZ+0x10], R0 ;  /* 0x00001000990075a7 */ /* 0x0022a4000800017f */
[----:B--2---:R-:W-:Y:S05]  /*cbc0*/  @!P0 NANOSLEEP.SYNCS 0x989680 ;  /* 0x009896800000895d */ /* 0x004fea0003900000 */
[----:B------:R-:W2:Y:S02]  /*cbd0*/  @!P0 SYNCS.PHASECHK.TRANS64 P0, [R153+URZ+0x10], R0 ;  /* 0x00001000990085a7 */ /* 0x000ea4000800007f */
[----:B--2---:R-:W-:Y:S05]  /*cbe0*/  @!P0 BRA `(.L_x_36) ;  /* 0xfffffffc00f08947 */ /* 0x004fea000383ffff */
[----:B------:R-:W-:Y:S05]  /*cbf0*/  BRA `(.L_x_321) ;  /* 0xffffff6000147947 */ /* 0x000fea000383ffff */
.L_x_281:
[----:B------:R-:W-:Y:S01]  /*cc00*/  BSSY B1, `(.L_x_322) ;  /* 0x0000006000017945 */ /* 0x000fe20003800000 */
[----:B------:R-:W-:-:S07]  /*cc10*/  IMAD.MOV.U32 R15, RZ, RZ, -0x1 ;  /* 0xffffffffff0f7424 */ /* 0x000fce00078e00ff */
[----:B-----5:R-:W-:Y:S05]  /*cc20*/  WARPSYNC.COLLECTIVE R15, `(.L_x_323) ;  /* 0x000000000f0c7348 */ /* 0x020fea0003c00000 */
[----:B------:R-:W-:Y:S02]  /*cc30*/  ELECT P6, UR62, PT ;  /* 0x00000000003e782f */ /* 0x000fe400038c0000 */
[----:B------:R-:W-:Y:S01]  /*cc40*/  MOV R14, UR62 ;  /* 0x0000003e000e7c02 */ /* 0x000fe20008000f00 */
[----:B-----5:R-:W-:Y:S10]  /*cc50*/  ENDCOLLECTIVE ;  /* 0x000000000000791b */ /* 0x020ff40003800000 */
.L_x_323:
[----:B------:R-:W-:Y:S05]  /*cc60*/  BSYNC B1 ;  /* 0x0000000000017941 */ /* 0x000fea0003800000 */
.L_x_322:
[----:B------:R-:W-:Y:S05]  /*cc70*/  BRA `(.L_x_324) ;  /* 0xffffffe400487947 */ /* 0x000fea000383ffff */
.L_x_284:
[----:B-1----:R1:W2:Y:S02]  /*cc80*/  SYNCS.PHASECHK.TRANS64.TRYWAIT P1, [R12+URZ+0xb8], R5 ;  /* 0x0000b8050c0075a7 */ /* 0x0022a4000802017f */
[----:B--2---:R-:W-:Y:S05]  /*cc90*/  @!P1 NANOSLEEP.SYNCS 0x989680 ;  /* 0x009896800000995d */ /* 0x004fea0003900000 */
[----:B------:R-:W2:Y:S02]  /*cca0*/  @!P1 SYNCS.PHASECHK.TRANS64 P1, [R12+URZ+0xb8], R5 ;  /* 0x0000b8050c0095a7 */ /* 0x000ea4000802007f */
[----:B--2---:R-:W-:Y:S05]  /*ccb0*/  @!P1 BRA `(.L_x_284) ;  /* 0xfffffffc00f09947 */ /* 0x004fea000383ffff */
[----:B------:R-:W-:Y:S05]  /*ccc0*/  BRA `(.L_x_325) ;  /* 0xffffffe400807947 */ /* 0x000fea000383ffff */
.L_x_293:
[----:B------:R-:W-:Y:S01]  /*ccd0*/  BSSY B0, `(.L_x_326) ;  /* 0x0000006000007945 */ /* 0x000fe20003800000 */
[----:B------:R-:W-:-:S07]  /*cce0*/  IMAD.MOV.U32 R15, RZ, RZ, -0x1 ;  /* 0xffffffffff0f7424 */ /* 0x000fce00078e00ff */
[----:B-----5:R-:W-:Y:S05]  /*ccf0*/  WARPSYNC.COLLECTIVE R15, `(.L_x_327) ;  /* 0x000000000f0c7348 */ /* 0x020fea0003c00000 */
[----:B------:R-:W-:Y:S02]  /*cd00*/  ELECT P6, UR62, PT ;  /* 0x00000000003e782f */ /* 0x000fe400038c0000 */
[----:B------:R-:W-:Y:S01]  /*cd10*/  MOV R14, UR62 ;  /* 0x0000003e000e7c02 */ /* 0x000fe20008000f00 */
[----:B-----5:R-:W-:Y:S10]  /*cd20*/  ENDCOLLECTIVE ;  /* 0x000000000000791b */ /* 0x020ff40003800000 */
.L_x_327:
[----:B------:R-:W-:Y:S05]  /*cd30*/  BSYNC B0 ;  /* 0x0000000000007941 */ /* 0x000fea0003800000 */
.L_x_326:
[----:B------:R-:W-:Y:S05]  /*cd40*/  BRA `(.L_x_328) ;  /* 0xffffffec00f87947 */ /* 0x000fea000383ffff */
.L_x_297:
[----:B0-----:R0:W1:Y:S02]  /*cd50*/  SYNCS.PHASECHK.TRANS64.TRYWAIT P0, [R9+URZ], R4 ;  /* 0x00000004090075a7 */ /* 0x001064000800017f */
[----:B-1----:R-:W-:Y:S05]  /*cd60*/  @!P0 NANOSLEEP.SYNCS 0x989680 ;  /* 0x009896800000895d */ /* 0x002fea0003900000 */
[----:B------:R-:W1:Y:S02]  /*cd70*/  @!P0 SYNCS.PHASECHK.TRANS64 P0, [R9+URZ], R4 ;  /* 0x00000004090085a7 */ /* 0x000e64000800007f */
[----:B-1----:R-:W-:Y:S05]  /*cd80*/  @!P0 BRA `(.L_x_297) ;  /* 0xfffffffc00f08947 */ /* 0x002fea000383ffff */
[----:B------:R-:W-:Y:S05]  /*cd90*/  BRA `(.L_x_329) ;  /* 0xfffffff000387947 */ /* 0x000fea000383ffff */
.L_x_298:
[----:B0-----:R0:W1:Y:S02]  /*cda0*/  SYNCS.PHASECHK.TRANS64.TRYWAIT P0, [R8+URZ], R5 ;  /* 0x00000005080075a7 */ /* 0x001064000800017f */
[----:B-1----:R-:W-:Y:S05]  /*cdb0*/  @!P0 NANOSLEEP.SYNCS 0x989680 ;  /* 0x009896800000895d */ /* 0x002fea0003900000 */
[----:B------:R-:W1:Y:S02]  /*cdc0*/  @!P0 SYNCS.PHASECHK.TRANS64 P0, [R8+URZ], R5 ;  /* 0x00000005080085a7 */ /* 0x000e64000800007f */
[----:B-1----:R-:W-:Y:S05]  /*cdd0*/  @!P0 BRA `(.L_x_298) ;  /* 0xfffffffc00f08947 */ /* 0x002fea000383ffff */
[----:B------:R-:W-:Y:S05]  /*cde0*/  BRA `(.L_x_330) ;  /* 0xfffffff000487947 */ /* 0x000fea000383ffff */
.L_x_299:
[----:B0-----:R0:W1:Y:S02]  /*cdf0*/  SYNCS.PHASECHK.TRANS64.TRYWAIT P0, [R9+URZ], R4 ;  /* 0x00000004090075a7 */ /* 0x001064000800017f */
[----:B-1----:R-:W-:Y:S05]  /*ce00*/  @!P0 NANOSLEEP.SYNCS 0x989680 ;  /* 0x009896800000895d */ /* 0x002fea0003900000 */
[----:B------:R-:W1:Y:S02]  /*ce10*/  @!P0 SYNCS.PHASECHK.TRANS64 P0, [R9+URZ], R4 ;  /* 0x00000004090085a7 */ /* 0x000e64000800007f */
[----:B-1----:R-:W-:Y:S05]  /*ce20*/  @!P0 BRA `(.L_x_299) ;  /* 0xfffffffc00f08947 */ /* 0x002fea000383ffff */
[----:B------:R-:W-:Y:S05]  /*ce30*/  BRA `(.L_x_331) ;  /* 0xfffffff000587947 */ /* 0x000fea000383ffff */
.L_x_300:
[----:B0-----:R0:W1:Y:S02]  /*ce40*/  SYNCS.PHASECHK.TRANS64.TRYWAIT P0, [R8+URZ], R5 ;  /* 0x00000005080075a7 */ /* 0x001064000800017f */
[----:B-1----:R-:W-:Y:S05]  /*ce50*/  @!P0 NANOSLEEP.SYNCS 0x989680 ;  /* 0x009896800000895d */ /* 0x002fea0003900000 */
[----:B------:R-:W1:Y:S02]  /*ce60*/  @!P0 SYNCS.PHASECHK.TRANS64 P0, [R8+URZ], R5 ;  /* 0x00000005080085a7 */ /* 0x000e64000800007f */
[----:B-1----:R-:W-:Y:S05]  /*ce70*/  @!P0 BRA `(.L_x_300) ;  /* 0xfffffffc00f08947 */ /* 0x002fea000383ffff */
[----:B------:R-:W-:Y:S05]  /*ce80*/  BRA `(.L_x_332) ;  /* 0xfffffff000687947 */ /* 0x000fea000383ffff */
.L_x_301:
[----:B0-----:R0:W1:Y:S02]  /*ce90*/  SYNCS.PHASECHK.TRANS64.TRYWAIT P0, [R9+URZ], R4 ;  /* 0x00000004090075a7 */ /* 0x001064000800017f */
[----:B-1----:R-:W-:Y:S05]  /*cea0*/  @!P0 NANOSLEEP.SYNCS 0x989680 ;  /* 0x009896800000895d */ /* 0x002fea0003900000 */
[----:B------:R-:W1:Y:S02]  /*ceb0*/  @!P0 SYNCS.PHASECHK.TRANS64 P0, [R9+URZ], R4 ;  /* 0x00000004090085a7 */ /* 0x000e64000800007f */
[----:B-1----:R-:W-:Y:S05]  /*cec0*/  @!P0 BRA `(.L_x_301) ;  /* 0xfffffffc00f08947 */ /* 0x002fea000383ffff */
[----:B------:R-:W-:Y:S05]  /*ced0*/  BRA `(.L_x_333) ;  /* 0xfffffff000787947 */ /* 0x000fea000383ffff */
.L_x_302:
[----:B0-----:R0:W1:Y:S02]  /*cee0*/  SYNCS.PHASECHK.TRANS64.TRYWAIT P0, [R8+URZ], R5 ;  /* 0x00000005080075a7 */ /* 0x001064000800017f */
[----:B-1----:R-:W-:Y:S05]  /*cef0*/  @!P0 NANOSLEEP.SYNCS 0x989680 ;  /* 0x009896800000895d */ /* 0x002fea0003900000 */
[----:B------:R-:W1:Y:S02]  /*cf00*/  @!P0 SYNCS.PHASECHK.TRANS64 P0, [R8+URZ], R5 ;  /* 0x00000005080085a7 */ /* 0x000e64000800007f */
[----:B-1----:R-:W-:Y:S05]  /*cf10*/  @!P0 BRA `(.L_x_302) ;  /* 0xfffffffc00f08947 */ /* 0x002fea000383ffff */
[----:B------:R-:W-:Y:S05]  /*cf20*/  BRA `(.L_x_334) ;  /* 0xfffffff000887947 */ /* 0x000fea000383ffff */
.L_x_303:
[----:B0-----:R0:W1:Y:S02]  /*cf30*/  SYNCS.PHASECHK.TRANS64.TRYWAIT P0, [R9+URZ], R4 ;  /* 0x00000004090075a7 */ /* 0x001064000800017f */
[----:B-1----:R-:W-:Y:S05]  /*cf40*/  @!P0 NANOSLEEP.SYNCS 0x989680 ;  /* 0x009896800000895d */ /* 0x002fea0003900000 */
[----:B------:R-:W1:Y:S02]  /*cf50*/  @!P0 SYNCS.PHASECHK.TRANS64 P0, [R9+URZ], R4 ;  /* 0x00000004090085a7 */ /* 0x000e64000800007f */
[----:B-1----:R-:W-:Y:S05]  /*cf60*/  @!P0 BRA `(.L_x_303) ;  /* 0xfffffffc00f08947 */ /* 0x002fea000383ffff */
[----:B------:R-:W-:Y:S05]  /*cf70*/  BRA `(.L_x_335) ;  /* 0xfffffff000987947 */ /* 0x000fea000383ffff */
.L_x_304:
[----:B0-----:R0:W1:Y:S02]  /*cf80*/  SYNCS.PHASECHK.TRANS64.TRYWAIT P0, [R8+URZ], R5 ;  /* 0x00000005080075a7 */ /* 0x001064000800017f */
[----:B-1----:R-:W-:Y:S05]  /*cf90*/  @!P0 NANOSLEEP.SYNCS 0x989680 ;  /* 0x009896800000895d */ /* 0x002fea0003900000 */
[----:B------:R-:W1:Y:S02]  /*cfa0*/  @!P0 SYNCS.PHASECHK.TRANS64 P0, [R8+URZ], R5 ;  /* 0x00000005080085a7 */ /* 0x000e64000800007f */
[----:B-1----:R-:W-:Y:S05]  /*cfb0*/  @!P0 BRA `(.L_x_304) ;  /* 0xfffffffc00f08947 */ /* 0x002fea000383ffff */
[----:B------:R-:W-:Y:S05]  /*cfc0*/  BRA `(.L_x_336) ;  /* 0xfffffff000a87947 */ /* 0x000fea000383ffff */
.L_x_305:
[----:B0-----:R0:W1:Y:S02]  /*cfd0*/  SYNCS.PHASECHK.TRANS64.TRYWAIT P0, [R9+URZ], R4 ;  /* 0x00000004090075a7 */ /* 0x001064000800017f */
[----:B-1----:R-:W-:Y:S05]  /*cfe0*/  @!P0 NANOSLEEP.SYNCS 0x989680 ;  /* 0x009896800000895d */ /* 0x002fea0003900000 */
[----:B------:R-:W1:Y:S02]  /*cff0*/  @!P0 SYNCS.PHASECHK.TRANS64 P0, [R9+URZ], R4 ;  /* 0x00000004090085a7 */ /* 0x000e64000800007f */
[----:B-1----:R-:W-:Y:S05]  /*d000*/  @!P0 BRA `(.L_x_305) ;  /* 0xfffffffc00f08947 */ /* 0x002fea000383ffff */
[----:B------:R-:W-:Y:S05]  /*d010*/  BRA `(.L_x_337) ;  /* 0xfffffff000b87947 */ /* 0x000fea000383ffff */
.L_x_306:
[----:B0-----:R0:W1:Y:S02]  /*d020*/  SYNCS.PHASECHK.TRANS64.TRYWAIT P0, [R8+URZ], R5 ;  /* 0x00000005080075a7 */ /* 0x001064000800017f */
[----:B-1----:R-:W-:Y:S05]  /*d030*/  @!P0 NANOSLEEP.SYNCS 0x989680 ;  /* 0x009896800000895d */ /* 0x002fea0003900000 */
[----:B------:R-:W1:Y:S02]  /*d040*/  @!P0 SYNCS.PHASECHK.TRANS64 P0, [R8+URZ], R5 ;  /* 0x00000005080085a7 */ /* 0x000e64000800007f */
[----:B-1----:R-:W-:Y:S05]  /*d050*/  @!P0 BRA `(.L_x_306) ;  /* 0xfffffffc00f08947 */ /* 0x002fea000383ffff */
[----:B------:R-:W-:Y:S05]  /*d060*/  BRA `(.L_x_338) ;  /* 0xfffffff000c87947 */ /* 0x000fea000383ffff */
.L_x_307:
[----:B0-----:R0:W1:Y:S02]  /*d070*/  SYNCS.PHASECHK.TRANS64.TRYWAIT P0, [R9+URZ], R4 ;  /* 0x00000004090075a7 */ /* 0x001064000800017f */
[----:B-1----:R-:W-:Y:S05]  /*d080*/  @!P0 NANOSLEEP.SYNCS 0x989680 ;  /* 0x009896800000895d */ /* 0x002fea0003900000 */
[----:B------:R-:W1:Y:S02]  /*d090*/  @!P0 SYNCS.PHASECHK.TRANS64 P0, [R9+URZ], R4 ;  /* 0x00000004090085a7 */ /* 0x000e64000800007f */
[----:B-1----:R-:W-:Y:S05]  /*d0a0*/  @!P0 BRA `(.L_x_307) ;  /* 0xfffffffc00f08947 */ /* 0x002fea000383ffff */
[----:B------:R-:W-:Y:S05]  /*d0b0*/  BRA `(.L_x_339) ;  /* 0xfffffff000d87947 */ /* 0x000fea000383ffff */
.L_x_308:
[----:B0-----:R0:W1:Y:S02]  /*d0c0*/  SYNCS.PHASECHK.TRANS64.TRYWAIT P0, [R8+URZ], R5 ;  /* 0x00000005080075a7 */ /* 0x001064000800017f */
[----:B-1----:R-:W-:Y:S05]  /*d0d0*/  @!P0 NANOSLEEP.SYNCS 0x989680 ;  /* 0x009896800000895d */ /* 0x002fea0003900000 */
[----:B------:R-:W1:Y:S02]  /*d0e0*/  @!P0 SYNCS.PHASECHK.TRANS64 P0, [R8+URZ], R5 ;  /* 0x00000005080085a7 */ /* 0x000e64000800007f */
[----:B-1----:R-:W-:Y:S05]  /*d0f0*/  @!P0 BRA `(.L_x_308) ;  /* 0xfffffffc00f08947 */ /* 0x002fea000383ffff */
[----:B------:R-:W-:Y:S05]  /*d100*/  BRA `(.L_x_340) ;  /* 0xfffffff000e87947 */ /* 0x000fea000383ffff */
.L_x_309:
[----:B0-----:R0:W1:Y:S02]  /*d110*/  SYNCS.PHASECHK.TRANS64.TRYWAIT P0, [R9+URZ], R4 ;  /* 0x00000004090075a7 */ /* 0x001064000800017f */
[----:B-1----:R-:W-:Y:S05]  /*d120*/  @!P0 NANOSLEEP.SYNCS 0x989680 ;  /* 0x009896800000895d */ /* 0x002fea0003900000 */
[----:B------:R-:W1:Y:S02]  /*d130*/  @!P0 SYNCS.PHASECHK.TRANS64 P0, [R9+URZ], R4 ;  /* 0x00000004090085a7 */ /* 0x000e64000800007f */
[----:B-1----:R-:W-:Y:S05]  /*d140*/  @!P0 BRA `(.L_x_309) ;  /* 0xfffffffc00f08947 */ /* 0x002fea000383ffff */
[----:B------:R-:W-:Y:S05]  /*d150*/  BRA `(.L_x_341) ;  /* 0xfffffff000f87947 */ /* 0x000fea000383ffff */
.L_x_310:
[----:B0-----:R0:W1:Y:S02]  /*d160*/  SYNCS.PHASECHK.TRANS64.TRYWAIT P0, [R8+URZ], R5 ;  /* 0x00000005080075a7 */ /* 0x001064000800017f */
[----:B-1----:R-:W-:Y:S05]  /*d170*/  @!P0 NANOSLEEP.SYNCS 0x989680 ;  /* 0x009896800000895d */ /* 0x002fea0003900000 */
[----:B------:R-:W1:Y:S02]  /*d180*/  @!P0 SYNCS.PHASECHK.TRANS64 P0, [R8+URZ], R5 ;  /* 0x00000005080085a7 */ /* 0x000e64000800007f */
[----:B-1----:R-:W-:Y:S05]  /*d190*/  @!P0 BRA `(.L_x_310) ;  /* 0xfffffffc00f08947 */ /* 0x002fea000383ffff */
[----:B------:R-:W-:Y:S05]  /*d1a0*/  BRA `(.L_x_342) ;  /* 0xfffffff400087947 */ /* 0x000fea000383ffff */
.L_x_311:
[----:B0-----:R0:W1:Y:S02]  /*d1b0*/  SYNCS.PHASECHK.TRANS64.TRYWAIT P0, [R9+URZ], R4 ;  /* 0x00000004090075a7 */ /* 0x001064000800017f */
[----:B-1----:R-:W-:Y:S05]  /*d1c0*/  @!P0 NANOSLEEP.SYNCS 0x989680 ;  /* 0x009896800000895d */ /* 0x002fea0003900000 */
[----:B------:R-:W1:Y:S02]  /*d1d0*/  @!P0 SYNCS.PHASECHK.TRANS64 P0, [R9+URZ], R4 ;  /* 0x00000004090085a7 */ /* 0x000e64000800007f */
[----:B-1----:R-:W-:Y:S05]  /*d1e0*/  @!P0 BRA `(.L_x_311) ;  /* 0xfffffffc00f08947 */ /* 0x002fea000383ffff */
[----:B------:R-:W-:Y:S05]  /*d1f0*/  BRA `(.L_x_343) ;  /* 0xfffffff400187947 */ /* 0x000fea000383ffff */
.L_x_312:
[----:B0-----:R0:W1:Y:S02]  /*d200*/  SYNCS.PHASECHK.TRANS64.TRYWAIT P0, [R8+URZ], R5 ;  /* 0x00000005080075a7 */ /* 0x001064000800017f */
[----:B-1----:R-:W-:Y:S05]  /*d210*/  @!P0 NANOSLEEP.SYNCS 0x989680 ;  /* 0x009896800000895d */ /* 0x002fea0003900000 */
[----:B------:R-:W1:Y:S02]  /*d220*/  @!P0 SYNCS.PHASECHK.TRANS64 P0, [R8+URZ], R5 ;  /* 0x00000005080085a7 */ /* 0x000e64000800007f */
[----:B-1----:R-:W-:Y:S05]  /*d230*/  @!P0 BRA `(.L_x_312) ;  /* 0xfffffffc00f08947 */ /* 0x002fea000383ffff */
[----:B------:R-:W-:Y:S05]  /*d240*/  BRA `(.L_x_344) ;  /* 0xfffffff400287947 */ /* 0x000fea000383ffff */
.L_x_313:
[----:B0-----:R0:W1:Y:S02]  /*d250*/  SYNCS.PHASECHK.TRANS64.TRYWAIT P0, [R9+URZ], R4 ;  /* 0x00000004090075a7 */ /* 0x001064000800017f */
[----:B-1----:R-:W-:Y:S05]  /*d260*/  @!P0 NANOSLEEP.SYNCS 0x989680 ;  /* 0x009896800000895d */ /* 0x002fea0003900000 */
[----:B------:R-:W1:Y:S02]  /*d270*/  @!P0 SYNCS.PHASECHK.TRANS64 P0, [R9+URZ], R4 ;  /* 0x00000004090085a7 */ /* 0x000e64000800007f */
[----:B-1----:R-:W-:Y:S05]  /*d280*/  @!P0 BRA `(.L_x_313) ;  /* 0xfffffffc00f08947 */ /* 0x002fea000383ffff */
[----:B------:R-:W-:Y:S05]  /*d290*/  BRA `(.L_x_345) ;  /* 0xfffffff400387947 */ /* 0x000fea000383ffff */
.L_x_314:
[----:B0-----:R0:W1:Y:S02]  /*d2a0*/  SYNCS.PHASECHK.TRANS64.TRYWAIT P0, [R8+URZ], R5 ;  /* 0x00000005080075a7 */ /* 0x001064000800017f */
[----:B-1----:R-:W-:Y:S05]  /*d2b0*/  @!P0 NANOSLEEP.SYNCS 0x989680 ;  /* 0x009896800000895d */ /* 0x002fea0003900000 */
[----:B------:R-:W1:Y:S02]  /*d2c0*/  @!P0 SYNCS.PHASECHK.TRANS64 P0, [R8+URZ], R5 ;  /* 0x00000005080085a7 */ /* 0x000e64000800007f */
[----:B-1----:R-:W-:Y:S05]  /*d2d0*/  @!P0 BRA `(.L_x_314) ;  /* 0xfffffffc00f08947 */ /* 0x002fea000383ffff */
[----:B------:R-:W-:Y:S05]  /*d2e0*/  BRA `(.L_x_346) ;  /* 0xfffffff400487947 */ /* 0x000fea000383ffff */
.L_x_315:
[----:B0-----:R0:W1:Y:S02]  /*d2f0*/  SYNCS.PHASECHK.TRANS64.TRYWAIT P0, [R9+URZ], R4 ;  /* 0x00000004090075a7 */ /* 0x001064000800017f */
[----:B-1----:R-:W-:Y:S05]  /*d300*/  @!P0 NANOSLEEP.SYNCS 0x989680 ;  /* 0x009896800000895d */ /* 0x002fea0003900000 */
[----:B------:R-:W1:Y:S02]  /*d310*/  @!P0 SYNCS.PHASECHK.TRANS64 P0, [R9+URZ], R4 ;  /* 0x00000004090085a7 */ /* 0x000e64000800007f */
[----:B-1----:R-:W-:Y:S05]  /*d320*/  @!P0 BRA `(.L_x_315) ;  /* 0xfffffffc00f08947 */ /* 0x002fea000383ffff */
[----:B------:R-:W-:Y:S05]  /*d330*/  BRA `(.L_x_347) ;  /* 0xfffffff400587947 */ /* 0x000fea000383ffff */
.L_x_316:
[----:B0-----:R0:W1:Y:S02]  /*d340*/  SYNCS.PHASECHK.TRANS64.TRYWAIT P0, [R8+URZ], R5 ;  /* 0x00000005080075a7 */ /* 0x001064000800017f */
[----:B-1----:R-:W-:Y:S05]  /*d350*/  @!P0 NANOSLEEP.SYNCS 0x989680 ;  /* 0x009896800000895d */ /* 0x002fea0003900000 */
[----:B------:R-:W1:Y:S02]  /*d360*/  @!P0 SYNCS.PHASECHK.TRANS64 P0, [R8+URZ], R5 ;  /* 0x00000005080085a7 */ /* 0x000e64000800007f */
[----:B-1----:R-:W-:Y:S05]  /*d370*/  @!P0 BRA `(.L_x_316) ;  /* 0xfffffffc00f08947 */ /* 0x002fea000383ffff */
[----:B------:R-:W-:Y:S05]  /*d380*/  BRA `(.L_x_348) ;  /* 0xfffffff400687947 */ /* 0x000fea000383ffff */
.L_x_317:
[----:B0-----:R0:W1:Y:S02]  /*d390*/  SYNCS.PHASECHK.TRANS64.TRYWAIT P0, [R9+URZ], R4 ;  /* 0x00000004090075a7 */ /* 0x001064000800017f */
[----:B-1----:R-:W-:Y:S05]  /*d3a0*/  @!P0 NANOSLEEP.SYNCS 0x989680 ;  /* 0x009896800000895d */ /* 0x002fea0003900000 */
[----:B------:R-:W1:Y:S02]  /*d3b0*/  @!P0 SYNCS.PHASECHK.TRANS64 P0, [R9+URZ], R4 ;  /* 0x00000004090085a7 */ /* 0x000e64000800007f */
[----:B-1----:R-:W-:Y:S05]  /*d3c0*/  @!P0 BRA `(.L_x_317) ;  /* 0xfffffffc00f08947 */ /* 0x002fea000383ffff */
[----:B------:R-:W-:Y:S05]  /*d3d0*/  BRA `(.L_x_349) ;  /* 0xfffffff400787947 */ /* 0x000fea000383ffff */
.L_x_318:
[----:B0-----:R0:W1:Y:S02]  /*d3e0*/  SYNCS.PHASECHK.TRANS64.TRYWAIT P0, [R6+URZ], R5 ;  /* 0x00000005060075a7 */ /* 0x001064000800017f */
[----:B-1----:R-:W-:Y:S05]  /*d3f0*/  @!P0 NANOSLEEP.SYNCS 0x989680 ;  /* 0x009896800000895d */ /* 0x002fea0003900000 */
[----:B------:R-:W1:Y:S02]  /*d400*/  @!P0 SYNCS.PHASECHK.TRANS64 P0, [R6+URZ], R5 ;  /* 0x00000005060085a7 */ /* 0x000e64000800007f */
[----:B-1----:R-:W-:Y:S05]  /*d410*/  @!P0 BRA `(.L_x_318) ;  /* 0xfffffffc00f08947 */ /* 0x002fea000383ffff */
[----:B------:R-:W-:Y:S05]  /*d420*/  BRA `(.L_x_350) ;  /* 0xfffffff400807947 */ /* 0x000fea000383ffff */
.L_x_351:
[----:B------:R-:W-:-:S00]  /*d430*/  BRA `(.L_x_351) ;  /* 0xfffffffc00fc7947 */ /* 0x000fc0000383ffff */
[----:B------:R-:W-:-:S00]  /*d440*/  NOP ;  /* 0x0000000000007918 */ /* 0x000fc00000000000 */
        /* <DEDUP_REMOVED lines=11> */
.L_x_352:


//--------------------- .nv.global.init           --------------------------
	.section	.nv.global.init,"aw",@progbits
.nv.global.init:
	.type		$str$22,@object
	.size		$str$22,($str$23 - $str$22)
$str$22:
        /*0000*/ 	.byte	0x6b, 0x5f, 0x74, 0x69, 0x6c, 0x65, 0x5f, 0x63, 0x6f, 0x75, 0x6e, 0x74, 0x20, 0x3e, 0x3d, 0x20
        /*0010*/ 	.byte	0x31, 0x00
	.type		$str$23,@object
	.size		$str$23,(__unnamed_1 - $str$23)
$str$23:
        /*0012*/ 	.byte	0x2f, 0x74, 0x6d, 0x70, 0x2f, 0x63, 0x75, 0x74, 0x6c, 0x61, 0x73, 0x73, 0x5f, 0x73, 0x77, 0x65
        /*0022*/ 	.byte	0x65, 0x70, 0x5f, 0x73, 0x72, 0x63, 0x2f, 0x69, 0x6e, 0x63, 0x6c, 0x75, 0x64, 0x65, 0x2f, 0x63
        /*0032*/ 	.byte	0x75, 0x74, 0x6c, 0x61, 0x73, 0x73, 0x2f, 0x67, 0x65, 0x6d, 0x6d, 0x2f, 0x63, 0x6f, 0x6c, 0x6c
        /*0042*/ 	.byte	0x65, 0x63, 0x74, 0x69, 0x76, 0x65, 0x2f, 0x73, 0x6d, 0x39, 0x30, 0x5f, 0x6d, 0x6d, 0x61, 0x5f
        /*0052*/ 	.byte	0x74, 0x6d, 0x61, 0x5f, 0x67, 0x6d, 0x6d, 0x61, 0x5f, 0x73, 0x73, 0x5f, 0x77, 0x61, 0x72, 0x70
        /*0062*/ 	.byte	0x73, 0x70, 0x65, 0x63, 0x69, 0x61, 0x6c, 0x69, 0x7a, 0x65, 0x64, 0x2e, 0x68, 0x70, 0x70, 0x00
	.type		__unnamed_1,@object
	.size		__unnamed_1,(.L_0 - __unnamed_1)
__unnamed_1:
        /*0072*/ 	.byte	0x76, 0x6f, 0x69, 0x64, 0x20, 0x63, 0x75, 0x74, 0x6c, 0x61, 0x73, 0x73, 0x3a, 0x3a, 0x67, 0x65
        /* <DEDUP_REMOVED lines=180> */
        /*0bc2*/ 	.byte	0x5d, 0x00
.L_0:


//--------------------- .nv.shared._ZN7cutlass13device_kernelINS_4gemm6kernel13GemmUniversalIN4cute5tupleIJiiiiEEENS1_10collective13CollectiveMmaINS1_34MainloopSm90TmaGmmaWarpSpecializedILi23ENS5_IJNS4_1CILi2EEENSA_ILi1EEESC_EEENS1_32KernelTmaWarpSpecializedPingpongEEENS5_IJNSA_ILi64EEENSA_ILi240EEENSA_ILi16EEEEEENS_6half_tENS5_IJlSC_lEEESK_SL_NS4_8TiledMMAINS4_8MMA_AtomIJNS4_4SM904GMMA25MMA_64x16x16_F32F16F16_SSILNSP_5MajorE0ELSR_0ELNSP_7ScaleInE1ELSS_1EEEEEENS4_6LayoutINS5_IJSC_SC_SC_EEENS5_IJNSA_ILi0EEESX_SX_EEEEENS5_IJNS4_10UnderscoreES10_S10_EEEEENS4_13SM90_TMA_LOADENS4_14ComposedLayoutINS4_7SwizzleILi1ELi4ELi3EEENS4_18smem_ptr_flag_bitsILi16EEENSV_INS5_IJNSA_ILi8EEESI_EEENS5_IJSI_SC_EEEEEEEvNS4_8identityENS4_23SM90_TMA_LOAD_MULTICASTES1D_vS1E_EENS_8epilogue10collective6detail29Sm90TmaWarpSpecializedAdapterINS1I_15DefaultEpilogueISK_SL_SL_NS1H_6thread17LinearCombinationISK_Li1EffLNS1M_9ScaleType4KindE0ELNS_15FloatRoundStyleE2ESK_EENS1_15EpilogueDefaultEEEEEvvEEEEvNT_6ParamsE --------------------------
	.section	.nv.shared._ZN7cutlass13device_kernelINS_4gemm6kernel13GemmUniversalIN4cute5tupleIJiiiiEEENS1_10collective13CollectiveMmaINS1_34MainloopSm90TmaGmmaWarpSpecializedILi23ENS5_IJNS4_1CILi2EEENSA_ILi1EEESC_EEENS1_32KernelTmaWarpSpecializedPingpongEEENS5_IJNSA_ILi64EEENSA_ILi240EEENSA_ILi16EEEEEENS_6half_tENS5_IJlSC_lEEESK_SL_NS4_8TiledMMAINS4_8MMA_AtomIJNS4_4SM904GMMA25MMA_64x16x16_F32F16F16_SSILNSP_5MajorE0ELSR_0ELNSP_7ScaleInE1ELSS_1EEEEEENS4_6LayoutINS5_IJSC_SC_SC_EEENS5_IJNSA_ILi0EEESX_SX_EEEEENS5_IJNS4_10UnderscoreES10_S10_EEEEENS4_13SM90_TMA_LOADENS4_14ComposedLayoutINS4_7SwizzleILi1ELi4ELi3EEENS4_18smem_ptr_flag_bitsILi16EEENSV_INS5_IJNSA_ILi8EEESI_EEENS5_IJSI_SC_EEEEEEEvNS4_8identityENS4_23SM90_TMA_LOAD_MULTICASTES1D_vS1E_EENS_8epilogue10collective6detail29Sm90TmaWarpSpecializedAdapterINS1I_15DefaultEpilogueISK_SL_SL_NS1H_6thread17LinearCombinationISK_Li1EffLNS1M_9ScaleType4KindE0ELNS_15FloatRoundStyleE2ESK_EENS1_15EpilogueDefaultEEEEEvvEEEEvNT_6ParamsE,"aw",@nobits
	.sectionflags	@""
	.align	16
	.zero		1024


//--------------------- .nv.shared.reserved.0     --------------------------
	.section	.nv.shared.reserved.0,"aw",@nobits
	.weak		__nv_reservedSMEM_offset_0_alias
	.size		__nv_reservedSMEM_offset_0_alias, 0, 0
	.other		__nv_reservedSMEM_offset_0_alias,@"STO_CUDA_RESERVED_SHARED STV_DEFAULT"
__nv_reservedSMEM_offset_0_alias:
	.zero		0


//--------------------- .nv.global                --------------------------
	.section	.nv.global,"aw",@nobits
.nv.global:
	.type		_ZN40_INTERNAL_fec205ca_4_k_cu_98299ae1_131394cute1_E,@object
	.size		_ZN40_INTERNAL_fec205ca_4_k_cu_98299ae1_131394cute1_E,(_ZN40_INTERNAL_fec205ca_4_k_cu_98299ae1_131394cuda3std3__45__cpo6cbeginE - _ZN40_INTERNAL_fec205ca_4_k_cu_98299ae1_131394cute1_E)
_ZN40_INTERNAL_fec205ca_4_k_cu_98299ae1_131394cute1_E:
	.zero		1
	.type		_ZN40_INTERNAL_fec205ca_4_k_cu_98299ae1_131394cuda3std3__45__cpo6cbeginE,@object
	.size		_ZN40_INTERNAL_fec205ca_4_k_cu_98299ae1_131394cuda3std3__45__cpo6cbeginE,(_ZN40_INTERNAL_fec205ca_4_k_cu_98299ae1_131394cuda3std3__48in_placeE - _ZN40_INTERNAL_fec205ca_4_k_cu_98299ae1_131394cuda3std3__45__cpo6cbeginE)
_ZN40_INTERNAL_fec205ca_4_k_cu_98299ae1_131394cuda3std3__45__cpo6cbeginE:
	.zero		1
	.type		_ZN40_INTERNAL_fec205ca_4_k_cu_98299ae1_131394cuda3std3__48in_placeE,@object
	.size		_ZN40_INTERNAL_fec205ca_4_k_cu_98299ae1_131394cuda3std3__48in_placeE,(_ZN40_INTERNAL_fec205ca_4_k_cu_98299ae1_131394cuda3std6ranges3__45__cpo9iter_moveE - _ZN40_INTERNAL_fec205ca_4_k_cu_98299ae1_131394cuda3std3__48in_placeE)
_ZN40_INTERNAL_fec205ca_4_k_cu_98299ae1_131394cuda3std3__48in_placeE:
	.zero		1
	.type		_ZN40_INTERNAL_fec205ca_4_k_cu_98299ae1_131394cuda3std6ranges3__45__cpo9iter_moveE,@object
	.size		_ZN40_INTERNAL_fec205ca_4_k_cu_98299ae1_131394cuda3std6ranges3__45__cpo9iter_moveE,(_ZN40_INTERNAL_fec205ca_4_k_cu_98299ae1_131394cuda3std3__45__cpo5beginE - _ZN40_INTERNAL_fec205ca_4_k_cu_98299ae1_131394cuda3std6ranges3__45__cpo9iter_moveE)
_ZN40_INTERNAL_fec205ca_4_k_cu_98299ae1_131394cuda3std6ranges3__45__cpo9iter_moveE:
	.zero		1
	.type		_ZN40_INTERNAL_fec205ca_4_k_cu_98299ae1_131394cuda3std3__45__cpo5beginE,@object
	.size		_ZN40_INTERNAL_fec205ca_4_k_cu_98299ae1_131394cuda3std3__45__cpo5beginE,(_ZN40_INTERNAL_fec205ca_4_k_cu_98299ae1_131394cuda3std3__442_GLOBAL__N__fec205ca_4_k_cu_98299ae1_131396ignoreE - _ZN40_INTERNAL_fec205ca_4_k_cu_98299ae1_131394cuda3std3__45__cpo5beginE)
_ZN40_INTERNAL_fec205ca_4_k_cu_98299ae1_131394cuda3std3__45__cpo5beginE:
	.zero		1
	.type		_ZN40_INTERNAL_fec205ca_4_k_cu_98299ae1_131394cuda3std3__442_GLOBAL__N__fec205ca_4_k_cu_98299ae1_131396ignoreE,@object
	.size		_ZN40_INTERNAL_fec205ca_4_k_cu_98299ae1_131394cuda3std3__442_GLOBAL__N__fec205ca_4_k_cu_98299ae1_131396ignoreE,(_ZN40_INTERNAL_fec205ca_4_k_cu_98299ae1_131394cute7productE - _ZN40_INTERNAL_fec205ca_4_k_cu_98299ae1_131394cuda3std3__442_GLOBAL__N__fec205ca_4_k_cu_98299ae1_131396ignoreE)
_ZN40_INTERNAL_fec205ca_4_k_cu_98299ae1_131394cuda3std3__442_GLOBAL__N__fec205ca_4_k_cu_98299ae1_131396ignoreE:
	.zero		1
	.type		_ZN40_INTERNAL_fec205ca_4_k_cu_98299ae1_131394cute7productE,@object
	.size		_ZN40_INTERNAL_fec205ca_4_k_cu_98299ae1_131394cute7productE,(_ZN40_INTERNAL_fec205ca_4_k_cu_98299ae1_131394cuda3std3__45__cpo3endE - _ZN40_INTERNAL_fec205ca_4_k_cu_98299ae1_131394cute7productE)
_ZN40_INTERNAL_fec205ca_4_k_cu_98299ae1_131394cute7productE:
	.zero		1
	.type		_ZN40_INTERNAL_fec205ca_4_k_cu_98299ae1_131394cuda3std3__45__cpo3endE,@object
	.size		_ZN40_INTERNAL_fec205ca_4_k_cu_98299ae1_131394cuda3std3__45__cpo3endE,(_ZN40_INTERNAL_fec205ca_4_k_cu_98299ae1_131394cuda3std3__419piecewise_constructE - _ZN40_INTERNAL_fec205ca_4_k_cu_98299ae1_131394cuda3std3__45__cpo3endE)
_ZN40_INTERNAL_fec205ca_4_k_cu_98299ae1_131394cuda3std3__45__cpo3endE:
	.zero		1
	.type		_ZN40_INTERNAL_fec205ca_4_k_cu_98299ae1_131394cuda3std3__419piecewise_constructE,@object
	.size		_ZN40_INTERNAL_fec205ca_4_k_cu_98299ae1_131394cuda3std3__419piecewise_constructE,(_ZN40_INTERNAL_fec205ca_4_k_cu_98299ae1_131394cuda3std3__45__cpo4cendE - _ZN40_INTERNAL_fec205ca_4_k_cu_98299ae1_131394cuda3std3__419piecewise_constructE)
_ZN40_INTERNAL_fec205ca_4_k_cu_98299ae1_131394cuda3std3__419piecewise_constructE:
	.zero		1
	.type		_ZN40_INTERNAL_fec205ca_4_k_cu_98299ae1_131394cuda3std3__45__cpo4cendE,@object
	.size		_ZN40_INTERNAL_fec205ca_4_k_cu_98299ae1_131394cuda3std3__45__cpo4cendE,(_ZN40_INTERNAL_fec205ca_4_k_cu_98299ae1_131394cuda3std6ranges3__45__cpo4swapE - _ZN40_INTERNAL_fec205ca_4_k_cu_98299ae1_131394cuda3std3__45__cpo4cendE)
_ZN40_INTERNAL_fec205ca_4_k_cu_98299ae1_131394cuda3std3__45__cpo4cendE:
	.zero		1
	.type		_ZN40_INTERNAL_fec205ca_4_k_cu_98299ae1_131394cuda3std6ranges3__45__cpo4swapE,@object
	.size		_ZN40_INTERNAL_fec205ca_4_k_cu_98299ae1_131394cuda3std6ranges3__45__cpo4swapE,(.L_8 - _ZN40_INTERNAL_fec205ca_4_k_cu_98299ae1_131394cuda3std6ranges3__45__cpo4swapE)
_ZN40_INTERNAL_fec205ca_4_k_cu_98299ae1_131394cuda3std6ranges3__45__cpo4swapE:
	.zero		1
.L_8:


//--------------------- .nv.constant0._ZN7cutlass13device_kernelINS_4gemm6kernel13GemmUniversalIN4cute5tupleIJiiiiEEENS1_10collective13CollectiveMmaINS1_34MainloopSm90TmaGmmaWarpSpecializedILi23ENS5_IJNS4_1CILi2EEENSA_ILi1EEESC_EEENS1_32KernelTmaWarpSpecializedPingpongEEENS5_IJNSA_ILi64EEENSA_ILi240EEENSA_ILi16EEEEEENS_6half_tENS5_IJlSC_lEEESK_SL_NS4_8TiledMMAINS4_8MMA_AtomIJNS4_4SM904GMMA25MMA_64x16x16_F32F16F16_SSILNSP_5MajorE0ELSR_0ELNSP_7ScaleInE1ELSS_1EEEEEENS4_6LayoutINS5_IJSC_SC_SC_EEENS5_IJNSA_ILi0EEESX_SX_EEEEENS5_IJNS4_10UnderscoreES10_S10_EEEEENS4_13SM90_TMA_LOADENS4_14ComposedLayoutINS4_7SwizzleILi1ELi4ELi3EEENS4_18smem_ptr_flag_bitsILi16EEENSV_INS5_IJNSA_ILi8EEESI_EEENS5_IJSI_SC_EEEEEEEvNS4_8identityENS4_23SM90_TMA_LOAD_MULTICASTES1D_vS1E_EENS_8epilogue10collective6detail29Sm90TmaWarpSpecializedAdapterINS1I_15DefaultEpilogueISK_SL_SL_NS1H_6thread17LinearCombinationISK_Li1EffLNS1M_9ScaleType4KindE0ELNS_15FloatRoundStyleE2ESK_EENS1_15EpilogueDefaultEEEEEvvEEEEvNT_6ParamsE --------------------------
	.section	.nv.constant0._ZN7cutlass13device_kernelINS_4gemm6kernel13GemmUniversalIN4cute5tupleIJiiiiEEENS1_10collective13CollectiveMmaINS1_34MainloopSm90TmaGmmaWarpSpecializedILi23ENS5_IJNS4_1CILi2EEENSA_ILi1EEESC_EEENS1_32KernelTmaWarpSpecializedPingpongEEENS5_IJNSA_ILi64EEENSA_ILi240EEENSA_ILi16EEEEEENS_6half_tENS5_IJlSC_lEEESK_SL_NS4_8TiledMMAINS4_8MMA_AtomIJNS4_4SM904GMMA25MMA_64x16x16_F32F16F16_SSILNSP_5MajorE0ELSR_0ELNSP_7ScaleInE1ELSS_1EEEEEENS4_6LayoutINS5_IJSC_SC_SC_EEENS5_IJNSA_ILi0EEESX_SX_EEEEENS5_IJNS4_10UnderscoreES10_S10_EEEEENS4_13SM90_TMA_LOADENS4_14ComposedLayoutINS4_7SwizzleILi1ELi4ELi3EEENS4_18smem_ptr_flag_bitsILi16EEENSV_INS5_IJNSA_ILi8EEESI_EEENS5_IJSI_SC_EEEEEEEvNS4_8identityENS4_23SM90_TMA_LOAD_MULTICASTES1D_vS1E_EENS_8epilogue10collective6detail29Sm90TmaWarpSpecializedAdapterINS1I_15DefaultEpilogueISK_SL_SL_NS1H_6thread17LinearCombinationISK_Li1EffLNS1M_9ScaleType4KindE0ELNS_15FloatRoundStyleE2ESK_EENS1_15EpilogueDefaultEEEEEvvEEEEvNT_6ParamsE,"a",@progbits
	.sectionflags	@""
	.align	4
.nv.constant0._ZN7cutlass13device_kernelINS_4gemm6kernel13GemmUniversalIN4cute5tupleIJiiiiEEENS1_10collective13CollectiveMmaINS1_34MainloopSm90TmaGmmaWarpSpecializedILi23ENS5_IJNS4_1CILi2EEENSA_ILi1EEESC_EEENS1_32KernelTmaWarpSpecializedPingpongEEENS5_IJNSA_ILi64EEENSA_ILi240EEENSA_ILi16EEEEEENS_6half_tENS5_IJlSC_lEEESK_SL_NS4_8TiledMMAINS4_8MMA_AtomIJNS4_4SM904GMMA25MMA_64x16x16_F32F16F16_SSILNSP_5MajorE0ELSR_0ELNSP_7ScaleInE1ELSS_1EEEEEENS4_6LayoutINS5_IJSC_SC_SC_EEENS5_IJNSA_ILi0EEESX_SX_EEEEENS5_IJNS4_10UnderscoreES10_S10_EEEEENS4_13SM90_TMA_LOADENS4_14ComposedLayoutINS4_7SwizzleILi1ELi4ELi3EEENS4_18smem_ptr_flag_bitsILi16EEENSV_INS5_IJNSA_ILi8EEESI_EEENS5_IJSI_SC_EEEEEEEvNS4_8identityENS4_23SM90_TMA_LOAD_MULTICASTES1D_vS1E_EENS_8epilogue10collective6detail29Sm90TmaWarpSpecializedAdapterINS1I_15DefaultEpilogueISK_SL_SL_NS1H_6thread17LinearCombinationISK_Li1EffLNS1M_9ScaleType4KindE0ELNS_15FloatRoundStyleE2ESK_EENS1_15EpilogueDefaultEEEEEvvEEEEvNT_6ParamsE:
	.zero		1664


//--------------------- SYMBOLS --------------------------

	.type		.nv.reservedSmem.offset0,@object
	.size		.nv.reservedSmem.offset0,0x4
	.type		__assertfail,@function
